//
// Generated by NVIDIA NVVM Compiler
//
// Compiler Build ID: CL-36424714
// Cuda compilation tools, release 13.0, V13.0.88
// Based on NVVM 20.0.0
//

.version 9.0
.target sm_100
.address_size 64

	// .globl	side_aware_memcpy_32

.visible .entry side_aware_memcpy_32(
	.param .u64 .ptr .align 1 side_aware_memcpy_32_param_0,
	.param .u64 .ptr .align 1 side_aware_memcpy_32_param_1,
	.param .u32 side_aware_memcpy_32_param_2,
	.param .u32 side_aware_memcpy_32_param_3,
	.param .u32 side_aware_memcpy_32_param_4,
	.param .u32 side_aware_memcpy_32_param_5,
	.param .u32 side_aware_memcpy_32_param_6,
	.param .align 1 .b8 side_aware_memcpy_32_param_7[200]
)
.maxntid 1024
.minnctapersm 1
{
	.reg .pred 	%p<7>;
	.reg .b16 	%rs<4>;
	.reg .b32 	%r<95>;
	.reg .b64 	%rd<24>;

	ld.param.u64 	%rd4, [side_aware_memcpy_32_param_0];
	ld.param.u64 	%rd3, [side_aware_memcpy_32_param_1];
	ld.param.u32 	%r17, [side_aware_memcpy_32_param_2];
	ld.param.u32 	%r18, [side_aware_memcpy_32_param_5];
	ld.param.u32 	%r19, [side_aware_memcpy_32_param_6];
	mov.b64 	%rd5, side_aware_memcpy_32_param_7;
	mov.u64 	%rd6, %rd5;
	cvta.to.global.u64 	%rd1, %rd4;
	cvta.to.global.u64 	%rd2, %rd3;
	// begin inline asm
	mov.u32 %r20, %smid;

	// end inline asm
	cvt.u64.u32 	%rd7, %r20;
	add.s64 	%rd8, %rd6, %rd7;
	ld.param.u8 	%rs1, [%rd8];
	and.b16  	%rs2, %rs1, 1;
	cvt.u32.u16 	%r1, %rs2;
	shr.u16 	%rs3, %rs1, 1;
	cvt.u32.u16 	%r2, %rs3;
	setp.gt.u32 	%p1, %r19, %r2;
	@%p1 bra 	$L__BB0_2;
	mov.b32 	%r21, 1000;
	// begin inline asm
	nanosleep.u32 %r21;
	// end inline asm
	bra.uni 	$L__BB0_9;
$L__BB0_2:
	mov.u32 	%r3, %tid.y;
	mov.u32 	%r22, %tid.x;
	shl.b32 	%r4, %r22, 4;
	shl.b32 	%r23, %r2, 2;
	add.s32 	%r93, %r23, %r3;
	shr.u32 	%r6, %r17, 15;
	cvt.u32.u64 	%r7, %rd3;
	setp.ge.u32 	%p2, %r93, %r6;
	@%p2 bra 	$L__BB0_5;
	shl.b32 	%r24, %r93, 15;
	or.b32  	%r94, %r24, %r4;
	shl.b32 	%r9, %r19, 17;
	shl.b32 	%r10, %r19, 2;
$L__BB0_4:
	add.s32 	%r25, %r94, %r7;
	and.b32  	%r26, %r25, %r18;
	popc.b32 	%r27, %r26;
	and.b32  	%r28, %r27, 1;
	xor.b32  	%r29, %r28, %r1;
	shl.b32 	%r30, %r29, 12;
	add.s32 	%r31, %r30, %r94;
	cvt.u64.u32 	%rd9, %r31;
	add.s64 	%rd10, %rd2, %rd9;
	ld.global.v4.u32 	{%r32, %r33, %r34, %r35}, [%rd10];
	add.s32 	%r36, %r25, 8192;
	and.b32  	%r37, %r36, %r18;
	popc.b32 	%r38, %r37;
	and.b32  	%r39, %r38, 1;
	xor.b32  	%r40, %r39, %r1;
	shl.b32 	%r41, %r40, 12;
	add.s32 	%r42, %r94, %r41;
	add.s32 	%r43, %r42, 8192;
	cvt.u64.u32 	%rd11, %r43;
	add.s64 	%rd12, %rd2, %rd11;
	ld.global.v4.u32 	{%r44, %r45, %r46, %r47}, [%rd12];
	add.s32 	%r48, %r25, 16384;
	and.b32  	%r49, %r48, %r18;
	popc.b32 	%r50, %r49;
	and.b32  	%r51, %r50, 1;
	xor.b32  	%r52, %r51, %r1;
	shl.b32 	%r53, %r52, 12;
	add.s32 	%r54, %r94, %r53;
	add.s32 	%r55, %r54, 16384;
	cvt.u64.u32 	%rd13, %r55;
	add.s64 	%rd14, %rd2, %rd13;
	ld.global.v4.u32 	{%r56, %r57, %r58, %r59}, [%rd14];
	add.s32 	%r60, %r25, 24576;
	and.b32  	%r61, %r60, %r18;
	popc.b32 	%r62, %r61;
	and.b32  	%r63, %r62, 1;
	xor.b32  	%r64, %r63, %r1;
	shl.b32 	%r65, %r64, 12;
	add.s32 	%r66, %r94, %r65;
	add.s32 	%r67, %r66, 24576;
	cvt.u64.u32 	%rd15, %r67;
	add.s64 	%rd16, %rd2, %rd15;
	ld.global.v4.u32 	{%r68, %r69, %r70, %r71}, [%rd16];
	add.s64 	%rd17, %rd1, %rd9;
	st.global.v4.u32 	[%rd17], {%r32, %r33, %r34, %r35};
	add.s64 	%rd18, %rd1, %rd11;
	st.global.v4.u32 	[%rd18], {%r44, %r45, %r46, %r47};
	add.s64 	%rd19, %rd1, %rd13;
	st.global.v4.u32 	[%rd19], {%r56, %r57, %r58, %r59};
	add.s64 	%rd20, %rd1, %rd15;
	st.global.v4.u32 	[%rd20], {%r68, %r69, %r70, %r71};
	add.s32 	%r93, %r93, %r10;
	add.s32 	%r94, %r9, %r94;
	setp.lt.u32 	%p3, %r93, %r6;
	@%p3 bra 	$L__BB0_4;
$L__BB0_5:
	setp.ne.s32 	%p4, %r3, 0;
	@%p4 bra 	$L__BB0_9;
	shr.u32 	%r72, %r17, 13;
	shl.b32 	%r73, %r6, 2;
	add.s32 	%r74, %r73, %r19;
	sub.s32 	%r75, %r72, %r74;
	add.s32 	%r76, %r75, %r2;
	add.s32 	%r15, %r76, 1;
	setp.lt.s32 	%p5, %r15, 0;
	@%p5 bra 	$L__BB0_9;
	and.b32  	%r77, %r17, -32768;
	shl.b32 	%r78, %r15, 13;
	or.b32  	%r79, %r77, %r4;
	add.s32 	%r80, %r79, %r78;
	add.s32 	%r81, %r80, %r7;
	and.b32  	%r82, %r81, %r18;
	popc.b32 	%r83, %r82;
	and.b32  	%r84, %r83, 1;
	xor.b32  	%r85, %r84, %r1;
	shl.b32 	%r86, %r85, 12;
	add.s32 	%r87, %r86, %r80;
	shr.u32 	%r16, %r87, 4;
	shr.u32 	%r88, %r17, 4;
	setp.ge.u32 	%p6, %r16, %r88;
	@%p6 bra 	$L__BB0_9;
	mul.wide.u32 	%rd21, %r16, 16;
	add.s64 	%rd22, %rd1, %rd21;
	add.s64 	%rd23, %rd2, %rd21;
	ld.global.v4.u32 	{%r89, %r90, %r91, %r92}, [%rd23];
	st.global.v4.u32 	[%rd22], {%r89, %r90, %r91, %r92};
$L__BB0_9:
	ret;

}
	// .globl	side_aware_memcpy_64
.visible .entry side_aware_memcpy_64(
	.param .u64 .ptr .align 1 side_aware_memcpy_64_param_0,
	.param .u64 .ptr .align 1 side_aware_memcpy_64_param_1,
	.param .u64 side_aware_memcpy_64_param_2,
	.param .u32 side_aware_memcpy_64_param_3,
	.param .u32 side_aware_memcpy_64_param_4,
	.param .u32 side_aware_memcpy_64_param_5,
	.param .u32 side_aware_memcpy_64_param_6,
	.param .align 1 .b8 side_aware_memcpy_64_param_7[200]
)
.maxntid 1024
.minnctapersm 1
{
	.reg .pred 	%p<48>;
	.reg .b16 	%rs<4>;
	.reg .b32 	%r<116>;
	.reg .b64 	%rd<51>;

	ld.param.u64 	%rd12, [side_aware_memcpy_64_param_0];
	ld.param.u64 	%rd10, [side_aware_memcpy_64_param_1];
	ld.param.u64 	%rd11, [side_aware_memcpy_64_param_2];
	ld.param.u32 	%r22, [side_aware_memcpy_64_param_3];
	ld.param.u32 	%r23, [side_aware_memcpy_64_param_4];
	ld.param.u32 	%r24, [side_aware_memcpy_64_param_5];
	ld.param.u32 	%r25, [side_aware_memcpy_64_param_6];
	mov.b64 	%rd13, side_aware_memcpy_64_param_7;
	mov.u64 	%rd14, %rd13;
	cvta.to.global.u64 	%rd1, %rd12;
	cvta.to.global.u64 	%rd2, %rd10;
	// begin inline asm
	mov.u32 %r26, %smid;

	// end inline asm
	cvt.u64.u32 	%rd15, %r26;
	add.s64 	%rd16, %rd14, %rd15;
	ld.param.u8 	%rs2, [%rd16];
	and.b16  	%rs1, %rs2, 1;
	cvt.u32.u16 	%r1, %rs1;
	shr.u16 	%rs3, %rs2, 1;
	cvt.u32.u16 	%r2, %rs3;
	setp.gt.u32 	%p1, %r25, %r2;
	@%p1 bra 	$L__BB1_2;
	mov.b32 	%r27, 1000;
	// begin inline asm
	nanosleep.u32 %r27;
	// end inline asm
	bra.uni 	$L__BB1_76;
$L__BB1_2:
	shr.u64 	%rd3, %rd11, 4;
	mov.u32 	%r3, %tid.y;
	mov.u32 	%r4, %tid.x;
	shl.b32 	%r5, %r4, 4;
	shl.b32 	%r28, %r2, 2;
	add.s32 	%r115, %r28, %r3;
	shr.u64 	%rd17, %rd11, 13;
	cvt.u32.u64 	%r7, %rd17;
	shr.u32 	%r8, %r7, 2;
	setp.ge.u32 	%p2, %r115, %r8;
	@%p2 bra 	$L__BB1_5;
	shl.b32 	%r29, %r25, 17;
	add.s32 	%r30, %r29, -32768;
	shl.b32 	%r31, %r115, 15;
	or.b32  	%r32, %r31, %r5;
	cvt.u64.u32 	%rd50, %r32;
	cvt.u64.u32 	%rd18, %r30;
	add.s64 	%rd5, %rd18, 32768;
	shl.b32 	%r9, %r25, 2;
$L__BB1_4:
	cvt.u32.u64 	%r33, %rd10;
	cvt.u32.u64 	%r34, %rd50;
	add.s32 	%r35, %r34, %r33;
	and.b32  	%r36, %r24, %r35;
	popc.b32 	%r37, %r36;
	and.b32  	%r38, %r37, 1;
	xor.b32  	%r39, %r38, %r1;
	shl.b32 	%r40, %r39, 12;
	cvt.u64.u32 	%rd19, %r40;
	add.s64 	%rd20, %rd50, %rd19;
	add.s64 	%rd21, %rd2, %rd20;
	ld.global.v4.u32 	{%r41, %r42, %r43, %r44}, [%rd21];
	add.s32 	%r45, %r35, 8192;
	and.b32  	%r46, %r24, %r45;
	popc.b32 	%r47, %r46;
	and.b32  	%r48, %r47, 1;
	xor.b32  	%r49, %r48, %r1;
	shl.b32 	%r50, %r49, 12;
	cvt.u64.u32 	%rd22, %r50;
	add.s64 	%rd23, %rd50, %rd22;
	add.s64 	%rd24, %rd23, 8192;
	and.b64  	%rd25, %rd24, -16;
	add.s64 	%rd26, %rd2, %rd25;
	ld.global.v4.u32 	{%r51, %r52, %r53, %r54}, [%rd26];
	add.s32 	%r55, %r35, 16384;
	and.b32  	%r56, %r24, %r55;
	popc.b32 	%r57, %r56;
	and.b32  	%r58, %r57, 1;
	xor.b32  	%r59, %r58, %r1;
	shl.b32 	%r60, %r59, 12;
	cvt.u64.u32 	%rd27, %r60;
	add.s64 	%rd28, %rd50, %rd27;
	add.s64 	%rd29, %rd28, 16384;
	and.b64  	%rd30, %rd29, -16;
	add.s64 	%rd31, %rd2, %rd30;
	ld.global.v4.u32 	{%r61, %r62, %r63, %r64}, [%rd31];
	add.s32 	%r65, %r35, 24576;
	and.b32  	%r66, %r24, %r65;
	popc.b32 	%r67, %r66;
	and.b32  	%r68, %r67, 1;
	xor.b32  	%r69, %r68, %r1;
	shl.b32 	%r70, %r69, 12;
	cvt.u64.u32 	%rd32, %r70;
	add.s64 	%rd33, %rd50, %rd32;
	add.s64 	%rd34, %rd33, 24576;
	and.b64  	%rd35, %rd34, -16;
	add.s64 	%rd36, %rd2, %rd35;
	ld.global.v4.u32 	{%r71, %r72, %r73, %r74}, [%rd36];
	add.s64 	%rd37, %rd1, %rd20;
	st.global.v4.u32 	[%rd37], {%r41, %r42, %r43, %r44};
	add.s64 	%rd38, %rd1, %rd25;
	st.global.v4.u32 	[%rd38], {%r51, %r52, %r53, %r54};
	add.s64 	%rd39, %rd1, %rd30;
	st.global.v4.u32 	[%rd39], {%r61, %r62, %r63, %r64};
	add.s64 	%rd40, %rd1, %rd35;
	st.global.v4.u32 	[%rd40], {%r71, %r72, %r73, %r74};
	add.s32 	%r115, %r115, %r9;
	add.s64 	%rd50, %rd50, %rd5;
	setp.lt.u32 	%p3, %r115, %r8;
	@%p3 bra 	$L__BB1_4;
$L__BB1_5:
	setp.ne.s32 	%p4, %r3, 0;
	@%p4 bra 	$L__BB1_76;
	and.b32  	%r12, %r7, -4;
	add.s32 	%r75, %r12, %r25;
	sub.s32 	%r76, %r7, %r75;
	add.s32 	%r77, %r76, %r2;
	add.s32 	%r13, %r77, 1;
	setp.lt.s32 	%p5, %r13, 0;
	@%p5 bra 	$L__BB1_9;
	add.s32 	%r102, %r13, %r12;
	mul.wide.u32 	%rd43, %r102, 8192;
	cvt.u64.u32 	%rd44, %r5;
	add.s64 	%rd45, %rd43, %rd44;
	cvt.u32.u64 	%r103, %rd45;
	cvt.u32.u64 	%r104, %rd10;
	add.s32 	%r105, %r103, %r104;
	and.b32  	%r106, %r24, %r105;
	popc.b32 	%r107, %r106;
	and.b32  	%r108, %r107, 1;
	xor.b32  	%r109, %r108, %r1;
	shl.b32 	%r110, %r109, 12;
	cvt.u64.u32 	%rd46, %r110;
	add.s64 	%rd8, %rd45, %rd46;
	shr.u64 	%rd47, %rd8, 4;
	setp.ge.u64 	%p47, %rd47, %rd3;
	@%p47 bra 	$L__BB1_76;
	add.s64 	%rd48, %rd1, %rd8;
	add.s64 	%rd49, %rd2, %rd8;
	ld.global.v4.u32 	{%r111, %r112, %r113, %r114}, [%rd49];
	st.global.v4.u32 	[%rd48], {%r111, %r112, %r113, %r114};
	bra.uni 	$L__BB1_76;
$L__BB1_9:
	setp.ne.s32 	%p6, %r13, -1;
	setp.ne.s16 	%p7, %rs1, 0;
	or.pred  	%p8, %p7, %p6;
	@%p8 bra 	$L__BB1_76;
	setp.eq.s32 	%p9, %r22, 0;
	setp.ne.s32 	%p10, %r4, 0;
	or.pred  	%p11, %p10, %p9;
	@%p11 bra 	$L__BB1_43;
	ld.global.v4.u32 	{%r14, %r15, %r16, %r17}, [%rd2+-16];
	setp.gt.s32 	%p12, %r22, 0;
	@%p12 bra 	$L__BB1_13;
	st.global.u8 	[%rd1+-16], %r14;
$L__BB1_13:
	setp.gt.s32 	%p13, %r22, 1;
	@%p13 bra 	$L__BB1_15;
	bfe.u32 	%r78, %r14, 8, 8;
	st.global.u8 	[%rd1+-15], %r78;
$L__BB1_15:
	setp.gt.s32 	%p14, %r22, 2;
	@%p14 bra 	$L__BB1_17;
	bfe.u32 	%r79, %r14, 16, 8;
	st.global.u8 	[%rd1+-14], %r79;
$L__BB1_17:
	setp.gt.s32 	%p15, %r22, 3;
	@%p15 bra 	$L__BB1_19;
	bfe.u32 	%r80, %r14, 24, 8;
	st.global.u8 	[%rd1+-13], %r80;
$L__BB1_19:
	setp.gt.s32 	%p16, %r22, 4;
	@%p16 bra 	$L__BB1_21;
	st.global.u8 	[%rd1+-12], %r15;
$L__BB1_21:
	setp.gt.s32 	%p17, %r22, 5;
	@%p17 bra 	$L__BB1_23;
	bfe.u32 	%r81, %r15, 8, 8;
	st.global.u8 	[%rd1+-11], %r81;
$L__BB1_23:
	setp.gt.s32 	%p18, %r22, 6;
	@%p18 bra 	$L__BB1_25;
	bfe.u32 	%r82, %r15, 16, 8;
	st.global.u8 	[%rd1+-10], %r82;
$L__BB1_25:
	setp.gt.s32 	%p19, %r22, 7;
	@%p19 bra 	$L__BB1_27;
	bfe.u32 	%r83, %r15, 24, 8;
	st.global.u8 	[%rd1+-9], %r83;
$L__BB1_27:
	setp.gt.s32 	%p20, %r22, 8;
	@%p20 bra 	$L__BB1_29;
	st.global.u8 	[%rd1+-8], %r16;
$L__BB1_29:
	setp.gt.s32 	%p21, %r22, 9;
	@%p21 bra 	$L__BB1_31;
	bfe.u32 	%r84, %r16, 8, 8;
	st.global.u8 	[%rd1+-7], %r84;
$L__BB1_31:
	setp.gt.s32 	%p22, %r22, 10;
	@%p22 bra 	$L__BB1_33;
	bfe.u32 	%r85, %r16, 16, 8;
	st.global.u8 	[%rd1+-6], %r85;
$L__BB1_33:
	setp.gt.s32 	%p23, %r22, 11;
	@%p23 bra 	$L__BB1_35;
	bfe.u32 	%r86, %r16, 24, 8;
	st.global.u8 	[%rd1+-5], %r86;
$L__BB1_35:
	setp.gt.s32 	%p24, %r22, 12;
	@%p24 bra 	$L__BB1_37;
	st.global.u8 	[%rd1+-4], %r17;
$L__BB1_37:
	setp.gt.s32 	%p25, %r22, 13;
	@%p25 bra 	$L__BB1_39;
	bfe.u32 	%r87, %r17, 8, 8;
	st.global.u8 	[%rd1+-3], %r87;
$L__BB1_39:
	setp.gt.s32 	%p26, %r22, 14;
	@%p26 bra 	$L__BB1_41;
	bfe.u32 	%r88, %r17, 16, 8;
	st.global.u8 	[%rd1+-2], %r88;
$L__BB1_41:
	setp.gt.s32 	%p27, %r22, 15;
	@%p27 bra 	$L__BB1_43;
	bfe.u32 	%r89, %r17, 24, 8;
	st.global.u8 	[%rd1+-1], %r89;
$L__BB1_43:
	setp.eq.s32 	%p28, %r23, 0;
	setp.ne.s32 	%p29, %r4, 32;
	or.pred  	%p30, %p29, %p28;
	@%p30 bra 	$L__BB1_76;
	shl.b64 	%rd41, %rd3, 4;
	add.s64 	%rd42, %rd2, %rd41;
	ld.global.v4.u32 	{%r18, %r19, %r20, %r21}, [%rd42];
	add.s64 	%rd9, %rd1, %rd41;
	setp.lt.s32 	%p31, %r23, 1;
	@%p31 bra 	$L__BB1_46;
	st.global.u8 	[%rd9], %r18;
$L__BB1_46:
	setp.lt.s32 	%p32, %r23, 2;
	@%p32 bra 	$L__BB1_48;
	bfe.u32 	%r90, %r18, 8, 8;
	st.global.u8 	[%rd9+1], %r90;
$L__BB1_48:
	setp.lt.s32 	%p33, %r23, 3;
	@%p33 bra 	$L__BB1_50;
	bfe.u32 	%r91, %r18, 16, 8;
	st.global.u8 	[%rd9+2], %r91;
$L__BB1_50:
	setp.lt.s32 	%p34, %r23, 4;
	@%p34 bra 	$L__BB1_52;
	bfe.u32 	%r92, %r18, 24, 8;
	st.global.u8 	[%rd9+3], %r92;
$L__BB1_52:
	setp.lt.s32 	%p35, %r23, 5;
	@%p35 bra 	$L__BB1_54;
	st.global.u8 	[%rd9+4], %r19;
$L__BB1_54:
	setp.lt.s32 	%p36, %r23, 6;
	@%p36 bra 	$L__BB1_56;
	bfe.u32 	%r93, %r19, 8, 8;
	st.global.u8 	[%rd9+5], %r93;
$L__BB1_56:
	setp.lt.s32 	%p37, %r23, 7;
	@%p37 bra 	$L__BB1_58;
	bfe.u32 	%r94, %r19, 16, 8;
	st.global.u8 	[%rd9+6], %r94;
$L__BB1_58:
	setp.lt.s32 	%p38, %r23, 8;
	@%p38 bra 	$L__BB1_60;
	bfe.u32 	%r95, %r19, 24, 8;
	st.global.u8 	[%rd9+7], %r95;
$L__BB1_60:
	setp.lt.s32 	%p39, %r23, 9;
	@%p39 bra 	$L__BB1_62;
	st.global.u8 	[%rd9+8], %r20;
$L__BB1_62:
	setp.lt.s32 	%p40, %r23, 10;
	@%p40 bra 	$L__BB1_64;
	bfe.u32 	%r96, %r20, 8, 8;
	st.global.u8 	[%rd9+9], %r96;
$L__BB1_64:
	setp.lt.s32 	%p41, %r23, 11;
	@%p41 bra 	$L__BB1_66;
	bfe.u32 	%r97, %r20, 16, 8;
	st.global.u8 	[%rd9+10], %r97;
$L__BB1_66:
	setp.lt.s32 	%p42, %r23, 12;
	@%p42 bra 	$L__BB1_68;
	bfe.u32 	%r98, %r20, 24, 8;
	st.global.u8 	[%rd9+11], %r98;
$L__BB1_68:
	setp.lt.s32 	%p43, %r23, 13;
	@%p43 bra 	$L__BB1_70;
	st.global.u8 	[%rd9+12], %r21;
$L__BB1_70:
	setp.lt.s32 	%p44, %r23, 14;
	@%p44 bra 	$L__BB1_72;
	bfe.u32 	%r99, %r21, 8, 8;
	st.global.u8 	[%rd9+13], %r99;
$L__BB1_72:
	setp.lt.s32 	%p45, %r23, 15;
	@%p45 bra 	$L__BB1_74;
	bfe.u32 	%r100, %r21, 16, 8;
	st.global.u8 	[%rd9+14], %r100;
$L__BB1_74:
	setp.lt.s32 	%p46, %r23, 16;
	@%p46 bra 	$L__BB1_76;
	bfe.u32 	%r101, %r21, 24, 8;
	st.global.u8 	[%rd9+15], %r101;
$L__BB1_76:
	ret;

}


// ===== COMPILED SASS (sm_100) =====

	.target	sm_100

	.elftype	@"ET_EXEC"


//--------------------- .note.nv.tkinfo           --------------------------
	.section	.note.nv.tkinfo,"",@"SHT_NOTE"
	.sectionflags	@"SHF_NOTE_NV_TKINFO"
	.tkinfo
        /*0018*/ 	.word	0x00000002
        /*0030*/ 	.string	""
        /*0030*/ 	.string	"ptxas"
        /*0030*/ 	.string	"Cuda compilation tools, release 13.0, V13.0.88"
        /*0030*/ 	.string	"Build cuda_13.0.r13.0/compiler.36424714_0"
        /*0030*/ 	.string	"-arch sm_100 -m 64 "



//--------------------- .note.nv.cuinfo           --------------------------
	.section	.note.nv.cuinfo,"",@"SHT_NOTE"
	.sectionflags	@"SHF_NOTE_NV_CUINFO"
        /*0018*/ 	.short	0x0002
        /*001a*/ 	.short	0x0064
        /*001c*/ 	.short	0x0082
	.zero		2


//--------------------- .nv.info                  --------------------------
	.section	.nv.info,"",@"SHT_CUDA_INFO"
	.align	4


	//----- nvinfo : EIATTR_REGCOUNT
	.align		4
        /*0000*/ 	.byte	0x04, 0x2f
        /*0002*/ 	.short	(.L_1 - .L_0)
	.align		4
.L_0:
        /*0004*/ 	.word	index@(side_aware_memcpy_32)
        /*0008*/ 	.word	0x00000024


	//----- nvinfo : EIATTR_FRAME_SIZE
	.align		4
.L_1:
        /*000c*/ 	.byte	0x04, 0x11
        /*000e*/ 	.short	(.L_3 - .L_2)
	.align		4
.L_2:
        /*0010*/ 	.word	index@(side_aware_memcpy_32)
        /*0014*/ 	.word	0x00000000


	//----- nvinfo : EIATTR_REGCOUNT
	.align		4
.L_3:
        /*0018*/ 	.byte	0x04, 0x2f
        /*001a*/ 	.short	(.L_5 - .L_4)
	.align		4
.L_4:
        /*001c*/ 	.word	index@(side_aware_memcpy_64)
        /*0020*/ 	.word	0x0000002a


	//----- nvinfo : EIATTR_FRAME_SIZE
	.align		4
.L_5:
        /*0024*/ 	.byte	0x04, 0x11
        /*0026*/ 	.short	(.L_7 - .L_6)
	.align		4
.L_6:
        /*0028*/ 	.word	index@(side_aware_memcpy_64)
        /*002c*/ 	.word	0x00000000


	//----- nvinfo : EIATTR_MIN_STACK_SIZE
	.align		4
.L_7:
        /*0030*/ 	.byte	0x04, 0x12
        /*0032*/ 	.short	(.L_9 - .L_8)
	.align		4
.L_8:
        /*0034*/ 	.word	index@(side_aware_memcpy_64)
        /*0038*/ 	.word	0x00000000


	//----- nvinfo : EIATTR_MIN_STACK_SIZE
	.align		4
.L_9:
        /*003c*/ 	.byte	0x04, 0x12
        /*003e*/ 	.short	(.L_11 - .L_10)
	.align		4
.L_10:
        /*0040*/ 	.word	index@(side_aware_memcpy_32)
        /*0044*/ 	.word	0x00000000
.L_11:


//--------------------- .nv.compat                --------------------------
	.section	.nv.compat,"",@"SHT_CUDA_COMPAT_INFO"
	.align	4
        /*0000*/ 	.byte	0x02, 0x09, 0x00, 0x00, 0x02, 0x02, 0x01, 0x00, 0x02, 0x05, 0x05, 0x00, 0x03, 0x07, 0x01, 0x01
        /*0010*/ 	.byte	0x02, 0x03, 0x00, 0x00, 0x02, 0x06, 0x01, 0x00, 0x04, 0x0b, 0x08, 0x00, 0x09, 0x00, 0x00, 0x00
        /*0020*/ 	.byte	0x00, 0x00, 0x00, 0x00


//--------------------- .nv.info.side_aware_memcpy_64 --------------------------
	.section	.nv.info.side_aware_memcpy_64,"",@"SHT_CUDA_INFO"
	.sectionflags	@""
	.align	4


	//----- nvinfo : EIATTR_CUDA_API_VERSION
	.align		4
        /*0000*/ 	.byte	0x04, 0x37
        /*0002*/ 	.short	(.L_13 - .L_12)
.L_12:
        /*0004*/ 	.word	0x00000082


	//----- nvinfo : EIATTR_KPARAM_INFO
	.align		4
.L_13:
        /*0008*/ 	.byte	0x04, 0x17
        /*000a*/ 	.short	(.L_15 - .L_14)
.L_14:
        /*000c*/ 	.word	0x00000000
        /*0010*/ 	.short	0x0007
        /*0012*/ 	.short	0x0028
        /*0014*/ 	.byte	0x00, 0xf0, 0x21, 0x03


	//----- nvinfo : EIATTR_KPARAM_INFO
	.align		4
.L_15:
        /*0018*/ 	.byte	0x04, 0x17
        /*001a*/ 	.short	(.L_17 - .L_16)
.L_16:
        /*001c*/ 	.word	0x00000000
        /*0020*/ 	.short	0x0006
        /*0022*/ 	.short	0x0024
        /*0024*/ 	.byte	0x00, 0xf0, 0x11, 0x00


	//----- nvinfo : EIATTR_KPARAM_INFO
	.align		4
.L_17:
        /*0028*/ 	.byte	0x04, 0x17
        /*002a*/ 	.short	(.L_19 - .L_18)
.L_18:
        /*002c*/ 	.word	0x00000000
        /*0030*/ 	.short	0x0005
        /*0032*/ 	.short	0x0020
        /*0034*/ 	.byte	0x00, 0xf0, 0x11, 0x00


	//----- nvinfo : EIATTR_KPARAM_INFO
	.align		4
.L_19:
        /*0038*/ 	.byte	0x04, 0x17
        /*003a*/ 	.short	(.L_21 - .L_20)
.L_20:
        /*003c*/ 	.word	0x00000000
        /*0040*/ 	.short	0x0004
        /*0042*/ 	.short	0x001c
        /*0044*/ 	.byte	0x00, 0xf0, 0x11, 0x00


	//----- nvinfo : EIATTR_KPARAM_INFO
	.align		4
.L_21:
        /*0048*/ 	.byte	0x04, 0x17
        /*004a*/ 	.short	(.L_23 - .L_22)
.L_22:
        /*004c*/ 	.word	0x00000000
        /*0050*/ 	.short	0x0003
        /*0052*/ 	.short	0x0018
        /*0054*/ 	.byte	0x00, 0xf0, 0x11, 0x00


	//----- nvinfo : EIATTR_KPARAM_INFO
	.align		4
.L_23:
        /*0058*/ 	.byte	0x04, 0x17
        /*005a*/ 	.short	(.L_25 - .L_24)
.L_24:
        /*005c*/ 	.word	0x00000000
        /*0060*/ 	.short	0x0002
        /*0062*/ 	.short	0x0010
        /*0064*/ 	.byte	0x00, 0xf0, 0x21, 0x00


	//----- nvinfo : EIATTR_KPARAM_INFO
	.align		4
.L_25:
        /*0068*/ 	.byte	0x04, 0x17
        /*006a*/ 	.short	(.L_27 - .L_26)
.L_26:
        /*006c*/ 	.word	0x00000000
        /*0070*/ 	.short	0x0001
        /*0072*/ 	.short	0x0008
        /*0074*/ 	.byte	0x00, 0xf5, 0x21, 0x00


	//----- nvinfo : EIATTR_KPARAM_INFO
	.align		4
.L_27:
        /*0078*/ 	.byte	0x04, 0x17
        /*007a*/ 	.short	(.L_29 - .L_28)
.L_28:
        /*007c*/ 	.word	0x00000000
        /*0080*/ 	.short	0x0000
        /*0082*/ 	.short	0x0000
        /*0084*/ 	.byte	0x00, 0xf5, 0x21, 0x00


	//----- nvinfo : EIATTR_SPARSE_MMA_MASK
	.align		4
.L_29:
        /*0088*/ 	.byte	0x03, 0x50
        /*008a*/ 	.short	0x0000


	//----- nvinfo : EIATTR_MAXREG_COUNT
	.align		4
        /*008c*/ 	.byte	0x03, 0x1b
        /*008e*/ 	.short	0x0040


	//----- nvinfo : EIATTR_MERCURY_ISA_VERSION
	.align		4
        /*0090*/ 	.byte	0x03, 0x5f
        /*0092*/ 	.short	0x0101


	//----- nvinfo : EIATTR_VRC_CTA_INIT_COUNT
	.align		4
        /*0094*/ 	.byte	0x02, 0x4a
	.zero		1
	.zero		1


	//----- nvinfo : EIATTR_EXIT_INSTR_OFFSETS
	.align		4
        /*0098*/ 	.byte	0x04, 0x1c
        /*009a*/ 	.short	(.L_31 - .L_30)


	//   ....[0]....
.L_30:
        /*009c*/ 	.word	0x00000080


	//   ....[1]....
        /*00a0*/ 	.word	0x00000590


	//   ....[2]....
        /*00a4*/ 	.word	0x00000710


	//   ....[3]....
        /*00a8*/ 	.word	0x000007a0


	//   ....[4]....
        /*00ac*/ 	.word	0x000007d0


	//   ....[5]....
        /*00b0*/ 	.word	0x00000c50


	//   ....[6]....
        /*00b4*/ 	.word	0x00000f80


	//   ....[7]....
        /*00b8*/ 	.word	0x00000fb0


	//----- nvinfo : EIATTR_MAX_THREADS
	.align		4
.L_31:
        /*00bc*/ 	.byte	0x04, 0x05
        /*00be*/ 	.short	(.L_33 - .L_32)
.L_32:
        /*00c0*/ 	.word	0x00000400
        /*00c4*/ 	.word	0x00000001
        /*00c8*/ 	.word	0x00000001


	//----- nvinfo : EIATTR_CRS_STACK_SIZE
	.align		4
.L_33:
        /*00cc*/ 	.byte	0x04, 0x1e
        /*00ce*/ 	.short	(.L_35 - .L_34)
.L_34:
        /*00d0*/ 	.word	0x00000000


	//----- nvinfo : EIATTR_CBANK_PARAM_SIZE
	.align		4
.L_35:
        /*00d4*/ 	.byte	0x03, 0x19
        /*00d6*/ 	.short	0x00f0


	//----- nvinfo : EIATTR_PARAM_CBANK
	.align		4
        /*00d8*/ 	.byte	0x04, 0x0a
        /*00da*/ 	.short	(.L_37 - .L_36)
	.align		4
.L_36:
        /*00dc*/ 	.word	index@(.nv.constant0.side_aware_memcpy_64)
        /*00e0*/ 	.short	0x0380
        /*00e2*/ 	.short	0x00f0


	//----- nvinfo : EIATTR_SW_WAR
	.align		4
.L_37:
        /*00e4*/ 	.byte	0x04, 0x36
        /*00e6*/ 	.short	(.L_39 - .L_38)
.L_38:
        /*00e8*/ 	.word	0x00000008
.L_39:


//--------------------- .nv.info.side_aware_memcpy_32 --------------------------
	.section	.nv.info.side_aware_memcpy_32,"",@"SHT_CUDA_INFO"
	.sectionflags	@""
	.align	4


	//----- nvinfo : EIATTR_CUDA_API_VERSION
	.align		4
        /*0000*/ 	.byte	0x04, 0x37
        /*0002*/ 	.short	(.L_41 - .L_40)
.L_40:
        /*0004*/ 	.word	0x00000082


	//----- nvinfo : EIATTR_KPARAM_INFO
	.align		4
.L_41:
        /*0008*/ 	.byte	0x04, 0x17
        /*000a*/ 	.short	(.L_43 - .L_42)
.L_42:
        /*000c*/ 	.word	0x00000000
        /*0010*/ 	.short	0x0007
        /*0012*/ 	.short	0x0024
        /*0014*/ 	.byte	0x00, 0xf0, 0x21, 0x03


	//----- nvinfo : EIATTR_KPARAM_INFO
	.align		4
.L_43:
        /*0018*/ 	.byte	0x04, 0x17
        /*001a*/ 	.short	(.L_45 - .L_44)
.L_44:
        /*001c*/ 	.word	0x00000000
        /*0020*/ 	.short	0x0006
        /*0022*/ 	.short	0x0020
        /*0024*/ 	.byte	0x00, 0xf0, 0x11, 0x00


	//----- nvinfo : EIATTR_KPARAM_INFO
	.align		4
.L_45:
        /*0028*/ 	.byte	0x04, 0x17
        /*002a*/ 	.short	(.L_47 - .L_46)
.L_46:
        /*002c*/ 	.word	0x00000000
        /*0030*/ 	.short	0x0005
        /*0032*/ 	.short	0x001c
        /*0034*/ 	.byte	0x00, 0xf0, 0x11, 0x00


	//----- nvinfo : EIATTR_KPARAM_INFO
	.align		4
.L_47:
        /*0038*/ 	.byte	0x04, 0x17
        /*003a*/ 	.short	(.L_49 - .L_48)
.L_48:
        /*003c*/ 	.word	0x00000000
        /*0040*/ 	.short	0x0004
        /*0042*/ 	.short	0x0018
        /*0044*/ 	.byte	0x00, 0xf0, 0x11, 0x00


	//----- nvinfo : EIATTR_KPARAM_INFO
	.align		4
.L_49:
        /*0048*/ 	.byte	0x04, 0x17
        /*004a*/ 	.short	(.L_51 - .L_50)
.L_50:
        /*004c*/ 	.word	0x00000000
        /*0050*/ 	.short	0x0003
        /*0052*/ 	.short	0x0014
        /*0054*/ 	.byte	0x00, 0xf0, 0x11, 0x00


	//----- nvinfo : EIATTR_KPARAM_INFO
	.align		4
.L_51:
        /*0058*/ 	.byte	0x04, 0x17
        /*005a*/ 	.short	(.L_53 - .L_52)
.L_52:
        /*005c*/ 	.word	0x00000000
        /*0060*/ 	.short	0x0002
        /*0062*/ 	.short	0x0010
        /*0064*/ 	.byte	0x00, 0xf0, 0x11, 0x00


	//----- nvinfo : EIATTR_KPARAM_INFO
	.align		4
.L_53:
        /*0068*/ 	.byte	0x04, 0x17
        /*006a*/ 	.short	(.L_55 - .L_54)
.L_54:
        /*006c*/ 	.word	0x00000000
        /*0070*/ 	.short	0x0001
        /*0072*/ 	.short	0x0008
        /*0074*/ 	.byte	0x00, 0xf5, 0x21, 0x00


	//----- nvinfo : EIATTR_KPARAM_INFO
	.align		4
.L_55:
        /*0078*/ 	.byte	0x04, 0x17
        /*007a*/ 	.short	(.L_57 - .L_56)
.L_56:
        /*007c*/ 	.word	0x00000000
        /*0080*/ 	.short	0x0000
        /*0082*/ 	.short	0x0000
        /*0084*/ 	.byte	0x00, 0xf5, 0x21, 0x00


	//----- nvinfo : EIATTR_SPARSE_MMA_MASK
	.align		4
.L_57:
        /*0088*/ 	.byte	0x03, 0x50
        /*008a*/ 	.short	0x0000


	//----- nvinfo : EIATTR_MAXREG_COUNT
	.align		4
        /*008c*/ 	.byte	0x03, 0x1b
        /*008e*/ 	.short	0x0040


	//----- nvinfo : EIATTR_MERCURY_ISA_VERSION
	.align		4
        /*0090*/ 	.byte	0x03, 0x5f
        /*0092*/ 	.short	0x0101


	//----- nvinfo : EIATTR_VRC_CTA_INIT_COUNT
	.align		4
        /*0094*/ 	.byte	0x02, 0x4a
	.zero		1
	.zero		1


	//----- nvinfo : EIATTR_EXIT_INSTR_OFFSETS
	.align		4
        /*0098*/ 	.byte	0x04, 0x1c
        /*009a*/ 	.short	(.L_59 - .L_58)


	//   ....[0]....
.L_58:
        /*009c*/ 	.word	0x00000080


	//   ....[1]....
        /*00a0*/ 	.word	0x000004c0


	//   ....[2]....
        /*00a4*/ 	.word	0x00000510


	//   ....[3]....
        /*00a8*/ 	.word	0x000005e0


	//   ....[4]....
        /*00ac*/ 	.word	0x00000650


	//----- nvinfo : EIATTR_MAX_THREADS
	.align		4
.L_59:
        /*00b0*/ 	.byte	0x04, 0x05
        /*00b2*/ 	.short	(.L_61 - .L_60)
.L_60:
        /*00b4*/ 	.word	0x00000400
        /*00b8*/ 	.word	0x00000001
        /*00bc*/ 	.word	0x00000001


	//----- nvinfo : EIATTR_CRS_STACK_SIZE
	.align		4
.L_61:
        /*00c0*/ 	.byte	0x04, 0x1e
        /*00c2*/ 	.short	(.L_63 - .L_62)
.L_62:
        /*00c4*/ 	.word	0x00000000


	//----- nvinfo : EIATTR_CBANK_PARAM_SIZE
	.align		4
.L_63:
        /*00c8*/ 	.byte	0x03, 0x19
        /*00ca*/ 	.short	0x00ec


	//----- nvinfo : EIATTR_PARAM_CBANK
	.align		4
        /*00cc*/ 	.byte	0x04, 0x0a
        /*00ce*/ 	.short	(.L_65 - .L_64)
	.align		4
.L_64:
        /*00d0*/ 	.word	index@(.nv.constant0.side_aware_memcpy_32)
        /*00d4*/ 	.short	0x0380
        /*00d6*/ 	.short	0x00ec


	//----- nvinfo : EIATTR_SW_WAR
	.align		4
.L_65:
        /*00d8*/ 	.byte	0x04, 0x36
        /*00da*/ 	.short	(.L_67 - .L_66)
.L_66:
        /*00dc*/ 	.word	0x00000008
.L_67:


//--------------------- .nv.callgraph             --------------------------
	.section	.nv.callgraph,"",@"SHT_CUDA_CALLGRAPH"
	.align	4
	.sectionentsize	8
	.align		4
        /*0000*/ 	.word	0x00000000
	.align		4
        /*0004*/ 	.word	0xffffffff
	.align		4
        /*0008*/ 	.word	0x00000000
	.align		4
        /*000c*/ 	.word	0xfffffffe
	.align		4
        /*0010*/ 	.word	0x00000000
	.align		4
        /*0014*/ 	.word	0xfffffffd
	.align		4
        /*0018*/ 	.word	0x00000000
	.align		4
        /*001c*/ 	.word	0xfffffffc


//--------------------- .text.side_aware_memcpy_64 --------------------------
	.section	.text.side_aware_memcpy_64,"ax",@progbits
	.align	128
        .global         side_aware_memcpy_64
        .type           side_aware_memcpy_64,@function
        .size           side_aware_memcpy_64,(.L_x_13 - side_aware_memcpy_64)
        .other          side_aware_memcpy_64,@"STO_CUDA_ENTRY STV_DEFAULT"
side_aware_memcpy_64:
.text.side_aware_memcpy_64:
[----:B------:R-:W-:Y:S01]  /*0000*/  LDC R1, c[0x0][0x37c] ;  /* 0x0000df00ff017b82 */ /* 0x000fe20000000800 */
[----:B------:R-:W0:Y:S07]  /*0010*/  S2R R0, SR_VIRTUALSMID ;  /* 0x0000000000007919 */ /* 0x000e2e0000004300 */
[----:B------:R-:W1:Y:S08]  /*0020*/  LDC R2, c[0x0][0x3a4] ;  /* 0x0000e900ff027b82 */ /* 0x000e700000000800 */
[----:B0-----:R-:W0:Y:S02]  /*0030*/  LDC.U8 R0, c[0x0][R0+0x3a8] ;  /* 0x0000ea0000007b82 */ /* 0x001e240000000000 */
[----:B0-----:R-:W-:-:S04]  /*0040*/  SHF.R.U32.HI R3, RZ, 0x1, R0 ;  /* 0x00000001ff037819 */ /* 0x001fc80000011600 */
[----:B-1----:R-:W-:-:S13]  /*0050*/  ISETP.GE.U32.AND P0, PT, R3, R2, PT ;  /* 0x000000020300720c */ /* 0x002fda0003f06070 */
[----:B------:R-:W-:Y:S05]  /*0060*/  @!P0 BRA `(.L_x_0) ;  /* 0x0000000000088947 */ /* 0x000fea0003800000 */
[----:B------:R-:W-:Y:S05]  /*0070*/  NANOSLEEP 0x3e8 ;  /* 0x000003e80000795d */ /* 0x000fea0003800000 */
[----:B------:R-:W-:Y:S05]  /*0080*/  EXIT ;  /* 0x000000000000794d */ /* 0x000fea0003800000 */
.L_x_0:
[----:B------:R-:W0:Y:S01]  /*0090*/  S2R R8, SR_TID.Y ;  /* 0x0000000000087919 */ /* 0x000e220000002200 */
[----:B------:R-:W1:Y:S01]  /*00a0*/  LDC.64 R28, c[0x0][0x390] ;  /* 0x0000e400ff1c7b82 */ /* 0x000e620000000a00 */
[----:B------:R-:W2:Y:S01]  /*00b0*/  LDCU.64 UR4, c[0x0][0x358] ;  /* 0x00006b00ff0477ac */ /* 0x000ea20008000a00 */
[----:B------:R-:W-:Y:S01]  /*00c0*/  BSSY.RECONVERGENT B0, `(.L_x_1) ;  /* 0x000004c000007945 */ /* 0x000fe20003800200 */
[----:B------:R-:W3:Y:S01]  /*00d0*/  S2R R4, SR_TID.X ;  /* 0x0000000000047919 */ /* 0x000ee20000002100 */
[----:B------:R-:W4:Y:S01]  /*00e0*/  LDCU UR6, c[0x0][0x3a0] ;  /* 0x00007400ff0677ac */ /* 0x000f220008000800 */
[----:B------:R-:W0:Y:S01]  /*00f0*/  LDCU.128 UR8, c[0x0][0x380] ;  /* 0x00007000ff0877ac */ /* 0x000e220008000c00 */
[----:B-1----:R-:W-:-:S04]  /*0100*/  SHF.R.U64 R5, R28, 0xd, R29 ;  /* 0x0000000d1c057819 */ /* 0x002fc8000000121d */
[----:B------:R-:W-:Y:S01]  /*0110*/  SHF.R.U32.HI R6, RZ, 0x2, R5 ;  /* 0x00000002ff067819 */ /* 0x000fe20000011605 */
[----:B0-----:R-:W-:Y:S01]  /*0120*/  IMAD R39, R3, 0x4, R8 ;  /* 0x0000000403277824 */ /* 0x001fe200078e0208 */
[----:B------:R-:W-:Y:S01]  /*0130*/  ISETP.NE.AND P0, PT, R8, RZ, PT ;  /* 0x000000ff0800720c */ /* 0x000fe20003f05270 */
[----:B---3--:R-:W-:-:S03]  /*0140*/  IMAD.SHL.U32 R26, R4, 0x10, RZ ;  /* 0x00000010041a7824 */ /* 0x008fc600078e00ff */
[----:B------:R-:W-:-:S13]  /*0150*/  ISETP.GE.U32.AND P1, PT, R39, R6, PT ;  /* 0x000000062700720c */ /* 0x000fda0003f26070 */
[----:B--2-4-:R-:W-:Y:S05]  /*0160*/  @P1 BRA `(.L_x_2) ;  /* 0x0000000400041947 */ /* 0x014fea0003800000 */
[----:B------:R-:W-:Y:S01]  /*0170*/  LEA R24, R2, 0xffff8000, 0x11 ;  /* 0xffff800002187811 */ /* 0x000fe200078e88ff */
[----:B------:R-:W-:Y:S02]  /*0180*/  IMAD.SHL.U32 R7, R39, 0x8000, RZ ;  /* 0x0000800027077824 */ /* 0x000fe400078e00ff */
[----:B------:R-:W-:Y:S01]  /*0190*/  IMAD.MOV.U32 R38, RZ, RZ, RZ ;  /* 0x000000ffff267224 */ /* 0x000fe200078e00ff */
[----:B------:R-:W-:Y:S02]  /*01a0*/  IADD3 R24, P1, PT, R24, 0x8000, RZ ;  /* 0x0000800018187810 */ /* 0x000fe40007f3e0ff */
[----:B------:R-:W-:-:S03]  /*01b0*/  LOP3.LUT R7, R7, R26, RZ, 0xfc, !PT ;  /* 0x0000001a07077212 */ /* 0x000fc600078efcff */
[----:B------:R-:W-:-:S08]  /*01c0*/  IMAD.X R25, RZ, RZ, RZ, P1 ;  /* 0x000000ffff197224 */ /* 0x000fd000008e06ff */
.L_x_3:
[----:B0-----:R-:W-:-:S04]  /*01d0*/  VIADD R8, R7, UR10 ;  /* 0x0000000a07087c36 */ /* 0x001fc80008000000 */
[C---:B------:R-:W-:Y:S01]  /*01e0*/  VIADD R10, R8.reuse, 0x2000 ;  /* 0x00002000080a7836 */ /* 0x040fe20000000000 */
[C---:B------:R-:W-:Y:S01]  /*01f0*/  LOP3.LUT R9, R8.reuse, UR6, RZ, 0xc0, !PT ;  /* 0x0000000608097c12 */ /* 0x040fe2000f8ec0ff */
[C---:B------:R-:W-:Y:S02]  /*0200*/  VIADD R12, R8.reuse, 0x4000 ;  /* 0x00004000080c7836 */ /* 0x040fe40000000000 */
[----:B------:R-:W-:Y:S01]  /*0210*/  VIADD R8, R8, 0x6000 ;  /* 0x0000600008087836 */ /* 0x000fe20000000000 */
[----:B------:R-:W-:Y:S02]  /*0220*/  LOP3.LUT R10, R10, UR6, RZ, 0xc0, !PT ;  /* 0x000000060a0a7c12 */ /* 0x000fe4000f8ec0ff */
[----:B------:R-:W0:Y:S01]  /*0230*/  POPC R9, R9 ;  /* 0x0000000900097309 */ /* 0x000e220000000000 */
[----:B------:R-:W-:Y:S02]  /*0240*/  LOP3.LUT R12, R12, UR6, RZ, 0xc0, !PT ;  /* 0x000000060c0c7c12 */ /* 0x000fe4000f8ec0ff */
[----:B------:R-:W-:-:S05]  /*0250*/  LOP3.LUT R15, R8, UR6, RZ, 0xc0, !PT ;  /* 0x00000006080f7c12 */ /* 0x000fca000f8ec0ff */
[----:B------:R-:W1:Y:S01]  /*0260*/  POPC R11, R10 ;  /* 0x0000000a000b7309 */ /* 0x000e620000000000 */
[----:B0-----:R-:W-:-:S07]  /*0270*/  LOP3.LUT R30, R0, 0x1, R9, 0x48, !PT ;  /* 0x00000001001e7812 */ /* 0x001fce00078e4809 */
[----:B------:R-:W0:Y:S01]  /*0280*/  POPC R13, R12 ;  /* 0x0000000c000d7309 */ /* 0x000e220000000000 */
[----:B------:R-:W-:Y:S02]  /*0290*/  LEA R30, P1, R30, R7, 0xc ;  /* 0x000000071e1e7211 */ /* 0x000fe400078260ff */
[----:B-1----:R-:W-:-:S05]  /*02a0*/  LOP3.LUT R11, R0, 0x1, R11, 0x48, !PT ;  /* 0x00000001000b7812 */ /* 0x002fca00078e480b */
[----:B------:R-:W1:Y:S01]  /*02b0*/  POPC R15, R15 ;  /* 0x0000000f000f7309 */ /* 0x000e620000000000 */
[----:B------:R-:W-:Y:S01]  /*02c0*/  IMAD.X R31, RZ, RZ, R38, P1 ;  /* 0x000000ffff1f7224 */ /* 0x000fe200008e0626 */
[----:B------:R-:W-:Y:S01]  /*02d0*/  IADD3 R8, P5, PT, R30, UR10, RZ ;  /* 0x0000000a1e087c10 */ /* 0x000fe2000ffbe0ff */
[----:B------:R-:W-:Y:S01]  /*02e0*/  IMAD.SHL.U32 R10, R11, 0x1000, RZ ;  /* 0x000010000b0a7824 */ /* 0x000fe200078e00ff */
[----:B0-----:R-:W-:-:S04]  /*02f0*/  LOP3.LUT R13, R0, 0x1, R13, 0x48, !PT ;  /* 0x00000001000d7812 */ /* 0x001fc800078e480d */
[----:B------:R-:W-:Y:S01]  /*0300*/  IADD3 R10, P4, P1, R7, 0x2000, R10 ;  /* 0x00002000070a7810 */ /* 0x000fe2000799e00a */
[----:B------:R-:W-:-:S03]  /*0310*/  IMAD.SHL.U32 R14, R13, 0x1000, RZ ;  /* 0x000010000d0e7824 */ /* 0x000fc600078e00ff */
[----:B------:R-:W-:Y:S02]  /*0320*/  LOP3.LUT R32, R10, 0xfffffff0, RZ, 0xc0, !PT ;  /* 0xfffffff00a207812 */ /* 0x000fe400078ec0ff */
[----:B-1----:R-:W-:Y:S02]  /*0330*/  LOP3.LUT R9, R0, 0x1, R15, 0x48, !PT ;  /* 0x0000000100097812 */ /* 0x002fe400078e480f */
[----:B------:R-:W-:Y:S02]  /*0340*/  IADD3 R14, P2, P3, R7, 0x4000, R14 ;  /* 0x00004000070e7810 */ /* 0x000fe40007b5e00e */
[----:B------:R-:W-:Y:S01]  /*0350*/  IADD3.X R33, PT, PT, R38, RZ, RZ, P4, P1 ;  /* 0x000000ff26217210 */ /* 0x000fe200027e24ff */
[----:B------:R-:W-:Y:S01]  /*0360*/  IMAD.SHL.U32 R12, R9, 0x1000, RZ ;  /* 0x00001000090c7824 */ /* 0x000fe200078e00ff */
[----:B------:R-:W-:Y:S02]  /*0370*/  IADD3.X R9, PT, PT, R31, UR11, RZ, P5, !PT ;  /* 0x0000000b1f097c10 */ /* 0x000fe4000affe4ff */
[----:B------:R-:W-:-:S02]  /*0380*/  LOP3.LUT R34, R14, 0xfffffff0, RZ, 0xc0, !PT ;  /* 0xfffffff00e227812 */ /* 0x000fc400078ec0ff */
[----:B------:R-:W-:Y:S02]  /*0390*/  IADD3 R12, P5, P6, R7, 0x6000, R12 ;  /* 0x00006000070c7810 */ /* 0x000fe40007ebe00c */
[----:B------:R-:W-:Y:S01]  /*03a0*/  IADD3.X R35, PT, PT, R38, RZ, RZ, P2, P3 ;  /* 0x000000ff26237210 */ /* 0x000fe200017e64ff */
[----:B------:R-:W2:Y:S01]  /*03b0*/  LDG.E.128 R8, desc[UR4][R8.64] ;  /* 0x0000000408087981 */ /* 0x000ea2000c1e1d00 */
[----:B------:R-:W-:Y:S02]  /*03c0*/  LOP3.LUT R36, R12, 0xfffffff0, RZ, 0xc0, !PT ;  /* 0xfffffff00c247812 */ /* 0x000fe400078ec0ff */
[----:B------:R-:W-:Y:S02]  /*03d0*/  IADD3 R12, P1, PT, R32, UR10, RZ ;  /* 0x0000000a200c7c10 */ /* 0x000fe4000ff3e0ff */
[----:B------:R-:W-:Y:S02]  /*03e0*/  IADD3 R16, P2, PT, R34, UR10, RZ ;  /* 0x0000000a22107c10 */ /* 0x000fe4000ff5e0ff */
[----:B------:R-:W-:-:S02]  /*03f0*/  IADD3.X R37, PT, PT, R38, RZ, RZ, P5, P6 ;  /* 0x000000ff26257210 */ /* 0x000fc40002fec4ff */
[----:B------:R-:W-:Y:S02]  /*0400*/  IADD3 R20, P3, PT, R36, UR10, RZ ;  /* 0x0000000a24147c10 */ /* 0x000fe4000ff7e0ff */
[----:B------:R-:W-:Y:S02]  /*0410*/  IADD3.X R13, PT, PT, R33, UR11, RZ, P1, !PT ;  /* 0x0000000b210d7c10 */ /* 0x000fe40008ffe4ff */
[----:B------:R-:W-:Y:S02]  /*0420*/  IADD3.X R17, PT, PT, R35, UR11, RZ, P2, !PT ;  /* 0x0000000b23117c10 */ /* 0x000fe400097fe4ff */
[----:B------:R-:W-:Y:S02]  /*0430*/  IADD3.X R21, PT, PT, R37, UR11, RZ, P3, !PT ;  /* 0x0000000b25157c10 */ /* 0x000fe40009ffe4ff */
[----:B------:R-:W3:Y:S04]  /*0440*/  LDG.E.128 R12, desc[UR4][R12.64] ;  /* 0x000000040c0c7981 */ /* 0x000ee8000c1e1d00 */
[----:B------:R-:W4:Y:S04]  /*0450*/  LDG.E.128 R16, desc[UR4][R16.64] ;  /* 0x0000000410107981 */ /* 0x000f28000c1e1d00 */
[----:B------:R-:W5:Y:S01]  /*0460*/  LDG.E.128 R20, desc[UR4][R20.64] ;  /* 0x0000000414147981 */ /* 0x000f62000c1e1d00 */
[----:B------:R-:W-:-:S02]  /*0470*/  IADD3 R30, P1, PT, R30, UR8, RZ ;  /* 0x000000081e1e7c10 */ /* 0x000fc4000ff3e0ff */
[----:B------:R-:W-:Y:S02]  /*0480*/  IADD3 R34, P2, PT, R34, UR8, RZ ;  /* 0x0000000822227c10 */ /* 0x000fe4000ff5e0ff */
[----:B------:R-:W-:Y:S02]  /*0490*/  IADD3.X R31, PT, PT, R31, UR9, RZ, P1, !PT ;  /* 0x000000091f1f7c10 */ /* 0x000fe40008ffe4ff */
[----:B------:R-:W-:Y:S02]  /*04a0*/  IADD3 R32, P1, PT, R32, UR8, RZ ;  /* 0x0000000820207c10 */ /* 0x000fe4000ff3e0ff */
[----:B------:R-:W-:Y:S02]  /*04b0*/  IADD3 R36, P3, PT, R36, UR8, RZ ;  /* 0x0000000824247c10 */ /* 0x000fe4000ff7e0ff */
[----:B------:R-:W-:Y:S02]  /*04c0*/  IADD3.X R33, PT, PT, R33, UR9, RZ, P1, !PT ;  /* 0x0000000921217c10 */ /* 0x000fe40008ffe4ff */
[----:B------:R-:W-:-:S02]  /*04d0*/  IADD3.X R35, PT, PT, R35, UR9, RZ, P2, !PT ;  /* 0x0000000923237c10 */ /* 0x000fc400097fe4ff */
[----:B------:R-:W-:Y:S01]  /*04e0*/  IADD3.X R37, PT, PT, R37, UR9, RZ, P3, !PT ;  /* 0x0000000925257c10 */ /* 0x000fe20009ffe4ff */
[----:B------:R-:W-:-:S05]  /*04f0*/  IMAD R39, R2, 0x4, R39 ;  /* 0x0000000402277824 */ /* 0x000fca00078e0227 */
[----:B------:R-:W-:Y:S02]  /*0500*/  ISETP.GE.U32.AND P1, PT, R39, R6, PT ;  /* 0x000000062700720c */ /* 0x000fe40003f26070 */
[----:B------:R-:W-:-:S05]  /*0510*/  IADD3 R7, P2, PT, R7, R24, RZ ;  /* 0x0000001807077210 */ /* 0x000fca0007f5e0ff */
[----:B------:R-:W-:Y:S01]  /*0520*/  IMAD.X R38, R38, 0x1, R25, P2 ;  /* 0x0000000126267824 */ /* 0x000fe200010e0619 */
[----:B--2---:R0:W-:Y:S04]  /*0530*/  STG.E.128 desc[UR4][R30.64], R8 ;  /* 0x000000081e007986 */ /* 0x0041e8000c101d04 */
[----:B---3--:R0:W-:Y:S04]  /*0540*/  STG.E.128 desc[UR4][R32.64], R12 ;  /* 0x0000000c20007986 */ /* 0x0081e8000c101d04 */
[----:B----4-:R0:W-:Y:S04]  /*0550*/  STG.E.128 desc[UR4][R34.64], R16 ;  /* 0x0000001022007986 */ /* 0x0101e8000c101d04 */
[----:B-----5:R0:W-:Y:S01]  /*0560*/  STG.E.128 desc[UR4][R36.64], R20 ;  /* 0x0000001424007986 */ /* 0x0201e2000c101d04 */
[----:B------:R-:W-:Y:S05]  /*0570*/  @!P1 BRA `(.L_x_3) ;  /* 0xfffffffc00149947 */ /* 0x000fea000383ffff */
.L_x_2:
[----:B------:R-:W-:Y:S05]  /*0580*/  BSYNC.RECONVERGENT B0 ;  /* 0x0000000000007941 */ /* 0x000fea0003800200 */
.L_x_1:
[----:B------:R-:W-:Y:S05]  /*0590*/  @P0 EXIT ;  /* 0x000000000000094d */ /* 0x000fea0003800000 */
[C---:B------:R-:W-:Y:S02]  /*05a0*/  LOP3.LUT R6, R5.reuse, 0xfffffffc, RZ, 0xc0, !PT ;  /* 0xfffffffc05067812 */ /* 0x040fe400078ec0ff */
[--C-:B------:R-:W-:Y:S02]  /*05b0*/  SHF.R.U64 R28, R28, 0x4, R29.reuse ;  /* 0x000000041c1c7819 */ /* 0x100fe4000000121d */
[----:B------:R-:W-:Y:S02]  /*05c0*/  IADD3 R2, PT, PT, R5, -R2, -R6 ;  /* 0x8000000205027210 */ /* 0x000fe40007ffe806 */
[----:B------:R-:W-:Y:S02]  /*05d0*/  SHF.R.U32.HI R29, RZ, 0x4, R29 ;  /* 0x00000004ff1d7819 */ /* 0x000fe4000001161d */
[----:B------:R-:W-:Y:S02]  /*05e0*/  IADD3 R3, PT, PT, R2, 0x1, R3 ;  /* 0x0000000102037810 */ /* 0x000fe40007ffe003 */
[----:B------:R-:W-:-:S02]  /*05f0*/  LOP3.LUT R2, R0, 0x1, RZ, 0xc0, !PT ;  /* 0x0000000100027812 */ /* 0x000fc400078ec0ff */
[----:B------:R-:W-:-:S13]  /*0600*/  ISETP.GE.AND P0, PT, R3, RZ, PT ;  /* 0x000000ff0300720c */ /* 0x000fda0003f06270 */
[----:B------:R-:W-:Y:S05]  /*0610*/  @!P0 BRA `(.L_x_4) ;  /* 0x0000000000648947 */ /* 0x000fea0003800000 */
[----:B------:R-:W1:Y:S01]  /*0620*/  LDCU UR6, c[0x0][0x388] ;  /* 0x00007100ff0677ac */ /* 0x000e620008000800 */
[----:B------:R-:W-:Y:S02]  /*0630*/  IMAD.IADD R3, R6, 0x1, R3 ;  /* 0x0000000106037824 */ /* 0x000fe400078e0203 */
[----:B------:R-:W-:Y:S01]  /*0640*/  IMAD.MOV.U32 R27, RZ, RZ, RZ ;  /* 0x000000ffff1b7224 */ /* 0x000fe200078e00ff */
[----:B------:R-:W2:Y:S01]  /*0650*/  LDCU UR7, c[0x0][0x3a0] ;  /* 0x00007400ff0777ac */ /* 0x000ea20008000800 */
[----:B------:R-:W-:-:S04]  /*0660*/  IMAD.WIDE.U32 R26, R3, 0x2000, R26 ;  /* 0x00002000031a7825 */ /* 0x000fc800078e001a */
[----:B-1----:R-:W-:-:S05]  /*0670*/  VIADD R2, R26, UR6 ;  /* 0x000000061a027c36 */ /* 0x002fca0008000000 */
[----:B--2---:R-:W-:-:S04]  /*0680*/  LOP3.LUT R2, R2, UR7, RZ, 0xc0, !PT ;  /* 0x0000000702027c12 */ /* 0x004fc8000f8ec0ff */
[----:B------:R-:W1:Y:S02]  /*0690*/  POPC R3, R2 ;  /* 0x0000000200037309 */ /* 0x000e640000000000 */
[----:B-1----:R-:W-:-:S04]  /*06a0*/  LOP3.LUT R3, R0, 0x1, R3, 0x48, !PT ;  /* 0x0000000100037812 */ /* 0x002fc800078e4803 */
[----:B------:R-:W-:-:S05]  /*06b0*/  LEA R4, P0, R3, R26, 0xc ;  /* 0x0000001a03047211 */ /* 0x000fca00078060ff */
[----:B------:R-:W-:-:S05]  /*06c0*/  IMAD.X R27, RZ, RZ, R27, P0 ;  /* 0x000000ffff1b7224 */ /* 0x000fca00000e061b */
[--C-:B------:R-:W-:Y:S02]  /*06d0*/  SHF.R.U64 R3, R4, 0x4, R27.reuse ;  /* 0x0000000404037819 */ /* 0x100fe4000000121b */
[----:B------:R-:W-:Y:S02]  /*06e0*/  SHF.R.U32.HI R0, RZ, 0x4, R27 ;  /* 0x00000004ff007819 */ /* 0x000fe4000001161b */
[----:B------:R-:W-:-:S04]  /*06f0*/  ISETP.GE.U32.AND P0, PT, R3, R28, PT ;  /* 0x0000001c0300720c */ /* 0x000fc80003f06070 */
[----:B------:R-:W-:-:S13]  /*0700*/  ISETP.GE.U32.AND.EX P0, PT, R0, R29, PT, P0 ;  /* 0x0000001d0000720c */ /* 0x000fda0003f06100 */
[----:B------:R-:W-:Y:S05]  /*0710*/  @P0 EXIT ;  /* 0x000000000000094d */ /* 0x000fea0003800000 */
[----:B------:R-:W1:Y:S01]  /*0720*/  LDCU UR7, c[0x0][0x38c] ;  /* 0x00007180ff0777ac */ /* 0x000e620008000800 */
[----:B------:R-:W-:Y:S01]  /*0730*/  IADD3 R2, P0, PT, R4, UR6, RZ ;  /* 0x0000000604027c10 */ /* 0x000fe2000ff1e0ff */
[----:B------:R-:W2:Y:S03]  /*0740*/  LDCU.64 UR8, c[0x0][0x380] ;  /* 0x00007000ff0877ac */ /* 0x000ea60008000a00 */
[----:B-1----:R-:W-:-:S05]  /*0750*/  IADD3.X R3, PT, PT, R27, UR7, RZ, P0, !PT ;  /* 0x000000071b037c10 */ /* 0x002fca00087fe4ff */
[----:B0-----:R-:W3:Y:S01]  /*0760*/  LDG.E.128 R8, desc[UR4][R2.64] ;  /* 0x0000000402087981 */ /* 0x001ee2000c1e1d00 */
[----:B--2---:R-:W-:-:S04]  /*0770*/  IADD3 R4, P0, PT, R4, UR8, RZ ;  /* 0x0000000804047c10 */ /* 0x004fc8000ff1e0ff */
[----:B------:R-:W-:-:S05]  /*0780*/  IADD3.X R5, PT, PT, R27, UR9, RZ, P0, !PT ;  /* 0x000000091b057c10 */ /* 0x000fca00087fe4ff */
[----:B---3--:R-:W-:Y:S01]  /*0790*/  STG.E.128 desc[UR4][R4.64], R8 ;  /* 0x0000000804007986 */ /* 0x008fe2000c101d04 */
[----:B------:R-:W-:Y:S05]  /*07a0*/  EXIT ;  /* 0x000000000000794d */ /* 0x000fea0003800000 */
.L_x_4:
[----:B------:R-:W-:-:S04]  /*07b0*/  ISETP.NE.AND P0, PT, R3, -0x1, PT ;  /* 0xffffffff0300780c */ /* 0x000fc80003f05270 */
[----:B------:R-:W-:-:S13]  /*07c0*/  ISETP.NE.OR P0, PT, R2, RZ, P0 ;  /* 0x000000ff0200720c */ /* 0x000fda0000705670 */
[----:B------:R-:W-:Y:S05]  /*07d0*/  @P0 EXIT ;  /* 0x000000000000094d */ /* 0x000fea0003800000 */
[----:B0-----:R-:W0:Y:S01]  /*07e0*/  LDC R22, c[0x0][0x398] ;  /* 0x0000e600ff167b82 */ /* 0x001e220000000800 */
[----:B------:R-:W-:Y:S07]  /*07f0*/  BSSY.RECONVERGENT B0, `(.L_x_5) ;  /* 0x0000045000007945 */ /* 0x000fee0003800200 */
[----:B------:R-:W1:Y:S01]  /*0800*/  LDC R0, c[0x0][0x39c] ;  /* 0x0000e700ff007b82 */ /* 0x000e620000000800 */
[----:B0-----:R-:W-:-:S04]  /*0810*/  ISETP.NE.AND P1, PT, R22, RZ, PT ;  /* 0x000000ff1600720c */ /* 0x001fc80003f25270 */
[----:B------:R-:W-:Y:S02]  /*0820*/  ISETP.NE.OR P1, PT, R4, RZ, !P1 ;  /* 0x000000ff0400720c */ /* 0x000fe40004f25670 */
[----:B-1----:R-:W-:-:S04]  /*0830*/  ISETP.NE.AND P0, PT, R0, RZ, PT ;  /* 0x000000ff0000720c */ /* 0x002fc80003f05270 */
[----:B------:R-:W-:-:S07]  /*0840*/  ISETP.NE.OR P0, PT, R4, 0x20, !P0 ;  /* 0x000000200400780c */ /* 0x000fce0004705670 */
[----:B------:R-:W-:Y:S06]  /*0850*/  @P1 BRA `(.L_x_6) ;  /* 0x0000000000f81947 */ /* 0x000fec0003800000 */
[----:B------:R-:W0:Y:S02]  /*0860*/  LDC.64 R4, c[0x0][0x388] ;  /* 0x0000e200ff047b82 */ /* 0x000e240000000a00 */
[----:B0-----:R-:W2:Y:S01]  /*0870*/  LDG.E.128 R4, desc[UR4][R4.64+-0x10] ;  /* 0xfffff00404047981 */ /* 0x001ea2000c1e1d00 */
[C---:B------:R-:W-:Y:S02]  /*0880*/  ISETP.GT.AND P3, PT, R22.reuse, RZ, PT ;  /* 0x000000ff1600720c */ /* 0x040fe40003f64270 */
[C---:B------:R-:W-:Y:S02]  /*0890*/  ISETP.GT.AND P1, PT, R22.reuse, 0x1, PT ;  /* 0x000000011600780c */ /* 0x040fe40003f24270 */
[C---:B------:R-:W-:Y:S02]  /*08a0*/  ISETP.GT.AND P2, PT, R22.reuse, 0x2, PT ;  /* 0x000000021600780c */ /* 0x040fe40003f44270 */
[C---:B------:R-:W-:Y:S02]  /*08b0*/  ISETP.GT.AND P6, PT, R22.reuse, 0x3, PT ;  /* 0x000000031600780c */ /* 0x040fe40003fc4270 */
[----:B------:R-:W-:-:S02]  /*08c0*/  ISETP.GT.AND P5, PT, R22, 0x4, PT ;  /* 0x000000041600780c */ /* 0x000fc40003fa4270 */
[----:B------:R-:W-:-:S03]  /*08d0*/  ISETP.GT.AND P4, PT, R22, 0x5, PT ;  /* 0x000000051600780c */ /* 0x000fc60003f84270 */
[----:B------:R-:W0:Y:S08]  /*08e0*/  @!P3 LDC.64 R2, c[0x0][0x380] ;  /* 0x0000e000ff02bb82 */ /* 0x000e300000000a00 */
[----:B------:R-:W1:Y:S08]  /*08f0*/  @!P1 LDC.64 R8, c[0x0][0x380] ;  /* 0x0000e000ff089b82 */ /* 0x000e700000000a00 */
[----:B------:R-:W3:Y:S08]  /*0900*/  @!P2 LDC.64 R10, c[0x0][0x380] ;  /* 0x0000e000ff0aab82 */ /* 0x000ef00000000a00 */
[----:B------:R-:W4:Y:S08]  /*0910*/  @!P6 LDC.64 R12, c[0x0][0x380] ;  /* 0x0000e000ff0ceb82 */ /* 0x000f300000000a00 */
[----:B------:R-:W5:Y:S01]  /*0920*/  @!P4 LDC.64 R14, c[0x0][0x380] ;  /* 0x0000e000ff0ecb82 */ /* 0x000f620000000a00 */
[C---:B--2---:R-:W-:Y:S01]  /*0930*/  @!P1 PRMT R23, R4.reuse, 0x7771, RZ ;  /* 0x0000777104179816 */ /* 0x044fe200000000ff */
[----:B0-----:R0:W-:Y:S01]  /*0940*/  @!P3 STG.E.U8 desc[UR4][R2.64+-0x10], R4 ;  /* 0xfffff0040200b986 */ /* 0x0011e2000c101104 */
[----:B------:R-:W-:-:S02]  /*0950*/  @!P2 PRMT R25, R4, 0x7772, RZ ;  /* 0x000077720419a816 */ /* 0x000fc400000000ff */
[----:B------:R-:W-:Y:S01]  /*0960*/  @!P6 PRMT R27, R4, 0x7773, RZ ;  /* 0x00007773041be816 */ /* 0x000fe200000000ff */
[----:B-1----:R1:W-:Y:S01]  /*0970*/  @!P1 STG.E.U8 desc[UR4][R8.64+-0xf], R23 ;  /* 0xfffff11708009986 */ /* 0x0023e2000c101104 */
[C---:B------:R-:W-:Y:S02]  /*0980*/  ISETP.GT.AND P3, PT, R22.reuse, 0x6, PT ;  /* 0x000000061600780c */ /* 0x040fe40003f64270 */
[C---:B------:R-:W-:Y:S01]  /*0990*/  ISETP.GT.AND P1, PT, R22.reuse, 0x7, PT ;  /* 0x000000071600780c */ /* 0x040fe20003f24270 */
[----:B---3--:R2:W-:Y:S01]  /*09a0*/  @!P2 STG.E.U8 desc[UR4][R10.64+-0xe], R25 ;  /* 0xfffff2190a00a986 */ /* 0x0085e2000c101104 */
[----:B------:R-:W-:-:S03]  /*09b0*/  ISETP.GT.AND P2, PT, R22, 0x8, PT ;  /* 0x000000081600780c */ /* 0x000fc60003f44270 */
[----:B----4-:R3:W-:Y:S01]  /*09c0*/  @!P6 STG.E.U8 desc[UR4][R12.64+-0xd], R27 ;  /* 0xfffff31b0c00e986 */ /* 0x0107e2000c101104 */
[----:B------:R-:W-:Y:S01]  /*09d0*/  ISETP.GT.AND P6, PT, R22, 0x9, PT ;  /* 0x000000091600780c */ /* 0x000fe20003fc4270 */
[----:B0-----:R-:W0:Y:S04]  /*09e0*/  @!P5 LDC.64 R2, c[0x0][0x380] ;  /* 0x0000e000ff02db82 */ /* 0x001e280000000a00 */
[C---:B-1----:R-:W-:Y:S02]  /*09f0*/  @!P3 PRMT R23, R5.reuse, 0x7772, RZ ;  /* 0x000077720517b816 */ /* 0x042fe400000000ff */
[C---:B--2---:R-:W-:Y:S02]  /*0a00*/  @!P4 PRMT R11, R5.reuse, 0x7771, RZ ;  /* 0x00007771050bc816 */ /* 0x044fe400000000ff */
[----:B------:R-:W1:Y:S01]  /*0a10*/  @!P3 LDC.64 R16, c[0x0][0x380] ;  /* 0x0000e000ff10bb82 */ /* 0x000e620000000a00 */
[----:B---3--:R-:W-:-:S03]  /*0a20*/  @!P1 PRMT R13, R5, 0x7773, RZ ;  /* 0x00007773050d9816 */ /* 0x008fc600000000ff */
[----:B------:R-:W-:-:S04]  /*0a30*/  @!P6 PRMT R25, R6, 0x7771, RZ ;  /* 0x000077710619e816 */ /* 0x000fc800000000ff */
[----:B------:R-:W2:Y:S08]  /*0a40*/  @!P1 LDC.64 R18, c[0x0][0x380] ;  /* 0x0000e000ff129b82 */ /* 0x000eb00000000a00 */
[----:B------:R-:W3:Y:S01]  /*0a50*/  @!P2 LDC.64 R20, c[0x0][0x380] ;  /* 0x0000e000ff14ab82 */ /* 0x000ee20000000a00 */
[----:B0-----:R-:W-:Y:S01]  /*0a60*/  @!P5 STG.E.U8 desc[UR4][R2.64+-0xc], R5 ;  /* 0xfffff4050200d986 */ /* 0x001fe2000c101104 */
[----:B------:R-:W-:-:S03]  /*0a70*/  ISETP.GT.AND P5, PT, R22, 0xe, PT ;  /* 0x0000000e1600780c */ /* 0x000fc60003fa4270 */
[----:B-----5:R0:W-:Y:S01]  /*0a80*/  @!P4 STG.E.U8 desc[UR4][R14.64+-0xb], R11 ;  /* 0xfffff50b0e00c986 */ /* 0x0201e2000c101104 */
[C---:B------:R-:W-:Y:S02]  /*0a90*/  ISETP.GT.AND P4, PT, R22.reuse, 0xd, PT ;  /* 0x0000000d1600780c */ /* 0x040fe40003f84270 */
[----:B------:R-:W4:Y:S01]  /*0aa0*/  @!P6 LDC.64 R8, c[0x0][0x380] ;  /* 0x0000e000ff08eb82 */ /* 0x000f220000000a00 */
[----:B-1----:R1:W-:Y:S01]  /*0ab0*/  @!P3 STG.E.U8 desc[UR4][R16.64+-0xa], R23 ;  /* 0xfffff6171000b986 */ /* 0x0023e2000c101104 */
[----:B------:R-:W-:-:S03]  /*0ac0*/  ISETP.GT.AND P3, PT, R22, 0xa, PT ;  /* 0x0000000a1600780c */ /* 0x000fc60003f64270 */
[----:B--2---:R2:W-:Y:S01]  /*0ad0*/  @!P1 STG.E.U8 desc[UR4][R18.64+-0x9], R13 ;  /* 0xfffff70d12009986 */ /* 0x0045e2000c101104 */
[C---:B------:R-:W-:Y:S02]  /*0ae0*/  ISETP.GT.AND P1, PT, R22.reuse, 0xb, PT ;  /* 0x0000000b1600780c */ /* 0x040fe40003f24270 */
[----:B0-----:R-:W0:Y:S01]  /*0af0*/  @!P5 LDC.64 R14, c[0x0][0x380] ;  /* 0x0000e000ff0edb82 */ /* 0x001e220000000a00 */
[----:B-1----:R-:W-:Y:S01]  /*0b00*/  @!P5 PRMT R23, R7, 0x7772, RZ ;  /* 0x000077720717d816 */ /* 0x002fe200000000ff */
[----:B---3--:R1:W-:Y:S01]  /*0b10*/  @!P2 STG.E.U8 desc[UR4][R20.64+-0x8], R6 ;  /* 0xfffff8061400a986 */ /* 0x0083e2000c101104 */
[----:B------:R-:W-:-:S05]  /*0b20*/  ISETP.GT.AND P2, PT, R22, 0xc, PT ;  /* 0x0000000c1600780c */ /* 0x000fca0003f44270 */
[----:B------:R-:W3:Y:S03]  /*0b30*/  @!P3 LDC.64 R2, c[0x0][0x380] ;  /* 0x0000e000ff02bb82 */ /* 0x000ee60000000a00 */
[----:B--2---:R-:W-:Y:S01]  /*0b40*/  @!P1 PRMT R19, R6, 0x7773, RZ ;  /* 0x0000777306139816 */ /* 0x004fe200000000ff */
[----:B----4-:R2:W-:Y:S01]  /*0b50*/  @!P6 STG.E.U8 desc[UR4][R8.64+-0x7], R25 ;  /* 0xfffff9190800e986 */ /* 0x0105e2000c101104 */
[----:B------:R-:W-:-:S03]  /*0b60*/  ISETP.GT.AND P6, PT, R22, 0xf, PT ;  /* 0x0000000f1600780c */ /* 0x000fc60003fc4270 */
[----:B------:R-:W4:Y:S01]  /*0b70*/  @!P1 LDC.64 R4, c[0x0][0x380] ;  /* 0x0000e000ff049b82 */ /* 0x000f220000000a00 */
[----:B-1----:R-:W-:-:S07]  /*0b80*/  @!P4 PRMT R21, R7, 0x7771, RZ ;  /* 0x000077710715c816 */ /* 0x002fce00000000ff */
[----:B------:R-:W1:Y:S01]  /*0b90*/  @!P2 LDC.64 R10, c[0x0][0x380] ;  /* 0x0000e000ff0aab82 */ /* 0x000e620000000a00 */
[----:B--2---:R-:W-:Y:S02]  /*0ba0*/  @!P3 PRMT R9, R6, 0x7772, RZ ;  /* 0x000077720609b816 */ /* 0x004fe400000000ff */
[----:B------:R-:W-:-:S05]  /*0bb0*/  @!P6 PRMT R25, R7, 0x7773, RZ ;  /* 0x000077730719e816 */ /* 0x000fca00000000ff */
[----:B------:R-:W2:Y:S01]  /*0bc0*/  @!P4 LDC.64 R12, c[0x0][0x380] ;  /* 0x0000e000ff0ccb82 */ /* 0x000ea20000000a00 */
[----:B---3--:R3:W-:Y:S07]  /*0bd0*/  @!P3 STG.E.U8 desc[UR4][R2.64+-0x6], R9 ;  /* 0xfffffa090200b986 */ /* 0x0087ee000c101104 */
[----:B------:R-:W5:Y:S01]  /*0be0*/  @!P6 LDC.64 R16, c[0x0][0x380] ;  /* 0x0000e000ff10eb82 */ /* 0x000f620000000a00 */
[----:B----4-:R3:W-:Y:S04]  /*0bf0*/  @!P1 STG.E.U8 desc[UR4][R4.64+-0x5], R19 ;  /* 0xfffffb1304009986 */ /* 0x0107e8000c101104 */
[----:B-1----:R3:W-:Y:S04]  /*0c00*/  @!P2 STG.E.U8 desc[UR4][R10.64+-0x4], R7 ;  /* 0xfffffc070a00a986 */ /* 0x0027e8000c101104 */
[----:B--2---:R3:W-:Y:S04]  /*0c10*/  @!P4 STG.E.U8 desc[UR4][R12.64+-0x3], R21 ;  /* 0xfffffd150c00c986 */ /* 0x0047e8000c101104 */
[----:B0-----:R3:W-:Y:S04]  /*0c20*/  @!P5 STG.E.U8 desc[UR4][R14.64+-0x2], R23 ;  /* 0xfffffe170e00d986 */ /* 0x0017e8000c101104 */
[----:B-----5:R3:W-:Y:S02]  /*0c30*/  @!P6 STG.E.U8 desc[UR4][R16.64+-0x1], R25 ;  /* 0xffffff191000e986 */ /* 0x0207e4000c101104 */
.L_x_6:
[----:B------:R-:W-:Y:S05]  /*0c40*/  BSYNC.RECONVERGENT B0 ;  /* 0x0000000000007941 */ /* 0x000fea0003800200 */
.L_x_5:
[----:B------:R-:W-:Y:S05]  /*0c50*/  @P0 EXIT ;  /* 0x000000000000094d */ /* 0x000fea0003800000 */
[----:B------:R-:W0:Y:S01]  /*0c60*/  LDCU.128 UR8, c[0x0][0x380] ;  /* 0x00007000ff0877ac */ /* 0x000e220008000c00 */
[C---:B---3--:R-:W-:Y:S01]  /*0c70*/  IMAD.SHL.U32 R2, R28.reuse, 0x10, RZ ;  /* 0x000000101c027824 */ /* 0x048fe200078e00ff */
[----:B------:R-:W-:-:S04]  /*0c80*/  SHF.L.U64.HI R28, R28, 0x4, R29 ;  /* 0x000000041c1c7819 */ /* 0x000fc8000001021d */
[----:B0-----:R-:W-:-:S04]  /*0c90*/  IADD3 R4, P0, PT, R2, UR10, RZ ;  /* 0x0000000a02047c10 */ /* 0x001fc8000ff1e0ff */
[----:B------:R-:W-:-:S06]  /*0ca0*/  IADD3.X R5, PT, PT, R28, UR11, RZ, P0, !PT ;  /* 0x0000000b1c057c10 */ /* 0x000fcc00087fe4ff */
[----:B------:R-:W2:Y:S01]  /*0cb0*/  LDG.E.128 R4, desc[UR4][R4.64] ;  /* 0x0000000404047981 */ /* 0x000ea2000c1e1d00 */
[C---:B------:R-:W-:Y:S02]  /*0cc0*/  ISETP.GE.AND P5, PT, R0.reuse, 0x3, PT ;  /* 0x000000030000780c */ /* 0x040fe40003fa6270 */
[----:B------:R-:W-:Y:S02]  /*0cd0*/  ISETP.GE.AND P0, PT, R0, 0x2, PT ;  /* 0x000000020000780c */ /* 0x000fe40003f06270 */
[----:B------:R-:W-:Y:S02]  /*0ce0*/  IADD3 R2, P1, PT, R2, UR8, RZ ;  /* 0x0000000802027c10 */ /* 0x000fe4000ff3e0ff */
[----:B------:R-:W-:Y:S02]  /*0cf0*/  ISETP.GE.AND P2, PT, R0, 0x6, PT ;  /* 0x000000060000780c */ /* 0x000fe40003f46270 */
[----:B------:R-:W-:Y:S02]  /*0d00*/  IADD3.X R3, PT, PT, R28, UR9, RZ, P1, !PT ;  /* 0x000000091c037c10 */ /* 0x000fe40008ffe4ff */
[----:B------:R-:W-:-:S02]  /*0d10*/  ISETP.GE.AND P1, PT, R0, 0x4, PT ;  /* 0x000000040000780c */ /* 0x000fc40003f26270 */
[C---:B------:R-:W-:Y:S02]  /*0d20*/  ISETP.GE.AND P3, PT, R0.reuse, 0x7, PT ;  /* 0x000000070000780c */ /* 0x040fe40003f66270 */
[C---:B------:R-:W-:Y:S02]  /*0d30*/  ISETP.GE.AND P4, PT, R0.reuse, 0x1, PT ;  /* 0x000000010000780c */ /* 0x040fe40003f86270 */
[----:B------:R-:W-:Y:S02]  /*0d40*/  ISETP.GE.AND P6, PT, R0, 0x5, PT ;  /* 0x000000050000780c */ /* 0x000fe40003fc6270 */
[----:B--2---:R-:W-:-:S09]  /*0d50*/  @P5 PRMT R11, R4, 0x7772, RZ ;  /* 0x00007772040b5816 */ /* 0x004fd200000000ff */
[----:B------:R-:W-:Y:S01]  /*0d60*/  @P4 STG.E.U8 desc[UR4][R2.64], R4 ;  /* 0x0000000402004986 */ /* 0x000fe2000c101104 */
[C---:B------:R-:W-:Y:S02]  /*0d70*/  @P0 PRMT R9, R4.reuse, 0x7771, RZ ;  /* 0x0000777104090816 */ /* 0x040fe400000000ff */
[----:B------:R-:W-:Y:S01]  /*0d80*/  @P1 PRMT R13, R4, 0x7773, RZ ;  /* 0x00007773040d1816 */ /* 0x000fe200000000ff */
[----:B------:R-:W-:Y:S01]  /*0d90*/  @P5 STG.E.U8 desc[UR4][R2.64+0x2], R11 ;  /* 0x0000020b02005986 */ /* 0x000fe2000c101104 */
[C---:B------:R-:W-:Y:S02]  /*0da0*/  ISETP.GE.AND P5, PT, R0.reuse, 0x8, PT ;  /* 0x000000080000780c */ /* 0x040fe40003fa6270 */
[C---:B------:R-:W-:Y:S01]  /*0db0*/  @P2 PRMT R15, R5.reuse, 0x7771, RZ ;  /* 0x00007771050f2816 */ /* 0x040fe200000000ff */
[----:B------:R0:W-:Y:S01]  /*0dc0*/  @P0 STG.E.U8 desc[UR4][R2.64+0x1], R9 ;  /* 0x0000010902000986 */ /* 0x0001e2000c101104 */
[C---:B------:R-:W-:Y:S02]  /*0dd0*/  ISETP.GE.AND P0, PT, R0.reuse, 0xa, PT ;  /* 0x0000000a0000780c */ /* 0x040fe40003f06270 */
[----:B------:R-:W-:Y:S01]  /*0de0*/  @P3 PRMT R17, R5, 0x7772, RZ ;  /* 0x0000777205113816 */ /* 0x000fe200000000ff */
[----:B------:R1:W-:Y:S01]  /*0df0*/  @P1 STG.E.U8 desc[UR4][R2.64+0x3], R13 ;  /* 0x0000030d02001986 */ /* 0x0003e2000c101104 */
[----:B------:R-:W-:-:S02]  /*0e00*/  ISETP.GE.AND P4, PT, R0, 0xb, PT ;  /* 0x0000000b0000780c */ /* 0x000fc40003f86270 */
[C---:B------:R-:W-:Y:S01]  /*0e10*/  ISETP.GE.AND P1, PT, R0.reuse, 0xf, PT ;  /* 0x0000000f0000780c */ /* 0x040fe20003f26270 */
[----:B------:R-:W-:Y:S01]  /*0e20*/  @P2 STG.E.U8 desc[UR4][R2.64+0x5], R15 ;  /* 0x0000050f02002986 */ /* 0x000fe2000c101104 */
[----:B------:R-:W-:-:S03]  /*0e30*/  ISETP.GE.AND P2, PT, R0, 0xe, PT ;  /* 0x0000000e0000780c */ /* 0x000fc60003f46270 */
[----:B------:R2:W-:Y:S01]  /*0e40*/  @P3 STG.E.U8 desc[UR4][R2.64+0x6], R17 ;  /* 0x0000061102003986 */ /* 0x0005e2000c101104 */
[----:B0-----:R-:W-:Y:S02]  /*0e50*/  @P5 PRMT R9, R5, 0x7773, RZ ;  /* 0x0000777305095816 */ /* 0x001fe400000000ff */
[----:B------:R-:W-:Y:S01]  /*0e60*/  ISETP.GE.AND P3, PT, R0, 0xc, PT ;  /* 0x0000000c0000780c */ /* 0x000fe20003f66270 */
[----:B------:R0:W-:Y:S01]  /*0e70*/  @P6 STG.E.U8 desc[UR4][R2.64+0x4], R5 ;  /* 0x0000040502006986 */ /* 0x0001e2000c101104 */
[----:B------:R-:W-:Y:S02]  /*0e80*/  @P0 PRMT R11, R6, 0x7771, RZ ;  /* 0x00007771060b0816 */ /* 0x000fe400000000ff */
[C---:B------:R-:W-:Y:S01]  /*0e90*/  ISETP.GE.AND P6, PT, R0.reuse, 0x9, PT ;  /* 0x000000090000780c */ /* 0x040fe20003fc6270 */
[----:B------:R3:W-:Y:S01]  /*0ea0*/  @P5 STG.E.U8 desc[UR4][R2.64+0x7], R9 ;  /* 0x0000070902005986 */ /* 0x0007e2000c101104 */
[----:B------:R-:W-:Y:S02]  /*0eb0*/  ISETP.GE.AND P5, PT, R0, 0xd, PT ;  /* 0x0000000d0000780c */ /* 0x000fe40003fa6270 */
[----:B-1----:R-:W-:Y:S01]  /*0ec0*/  @P4 PRMT R13, R6, 0x7772, RZ ;  /* 0x00007772060d4816 */ /* 0x002fe200000000ff */
[----:B------:R3:W-:Y:S01]  /*0ed0*/  @P0 STG.E.U8 desc[UR4][R2.64+0x9], R11 ;  /* 0x0000090b02000986 */ /* 0x0007e2000c101104 */
[----:B------:R-:W-:-:S02]  /*0ee0*/  ISETP.GE.AND P0, PT, R0, 0x10, PT ;  /* 0x000000100000780c */ /* 0x000fc40003f06270 */
[C---:B--2---:R-:W-:Y:S01]  /*0ef0*/  @P2 PRMT R17, R7.reuse, 0x7771, RZ ;  /* 0x0000777107112816 */ /* 0x044fe200000000ff */
[----:B------:R3:W-:Y:S01]  /*0f00*/  @P4 STG.E.U8 desc[UR4][R2.64+0xa], R13 ;  /* 0x00000a0d02004986 */ /* 0x0007e2000c101104 */
[----:B------:R-:W-:Y:S02]  /*0f10*/  @P3 PRMT R15, R6, 0x7773, RZ ;  /* 0x00007773060f3816 */ /* 0x000fe400000000ff */
[----:B0-----:R-:W-:Y:S01]  /*0f20*/  @P1 PRMT R5, R7, 0x7772, RZ ;  /* 0x0000777207051816 */ /* 0x001fe200000000ff */
[----:B------:R3:W-:Y:S04]  /*0f30*/  @P6 STG.E.U8 desc[UR4][R2.64+0x8], R6 ;  /* 0x0000080602006986 */ /* 0x0007e8000c101104 */
[----:B------:R3:W-:Y:S04]  /*0f40*/  @P3 STG.E.U8 desc[UR4][R2.64+0xb], R15 ;  /* 0x00000b0f02003986 */ /* 0x0007e8000c101104 */
[----:B------:R3:W-:Y:S04]  /*0f50*/  @P2 STG.E.U8 desc[UR4][R2.64+0xd], R17 ;  /* 0x00000d1102002986 */ /* 0x0007e8000c101104 */
[----:B------:R3:W-:Y:S04]  /*0f60*/  @P1 STG.E.U8 desc[UR4][R2.64+0xe], R5 ;  /* 0x00000e0502001986 */ /* 0x0007e8000c101104 */
[----:B------:R3:W-:Y:S01]  /*0f70*/  @P5 STG.E.U8 desc[UR4][R2.64+0xc], R7 ;  /* 0x00000c0702005986 */ /* 0x0007e2000c101104 */
[----:B------:R-:W-:Y:S05]  /*0f80*/  @!P0 EXIT ;  /* 0x000000000000894d */ /* 0x000fea0003800000 */
[----:B---3--:R-:W-:-:S05]  /*0f90*/  PRMT R7, R7, 0x7773, RZ ;  /* 0x0000777307077816 */ /* 0x008fca00000000ff */
[----:B------:R-:W-:Y:S01]  /*0fa0*/  STG.E.U8 desc[UR4][R2.64+0xf], R7 ;  /* 0x00000f0702007986 */ /* 0x000fe2000c101104 */
[----:B------:R-:W-:Y:S05]  /*0fb0*/  EXIT ;  /* 0x000000000000794d */ /* 0x000fea0003800000 */
.L_x_7:
[----:B------:R-:W-:-:S00]  /*0fc0*/  BRA `(.L_x_7) ;  /* 0xfffffffc00fc7947 */ /* 0x000fc0000383ffff */
[----:B------:R-:W-:-:S00]  /*0fd0*/  NOP ;  /* 0x0000000000007918 */ /* 0x000fc00000000000 */
        /* <DEDUP_REMOVED lines=10> */
.L_x_13:


//--------------------- .text.side_aware_memcpy_32 --------------------------
	.section	.text.side_aware_memcpy_32,"ax",@progbits
	.align	128
        .global         side_aware_memcpy_32
        .type           side_aware_memcpy_32,@function
        .size           side_aware_memcpy_32,(.L_x_14 - side_aware_memcpy_32)
        .other          side_aware_memcpy_32,@"STO_CUDA_ENTRY STV_DEFAULT"
side_aware_memcpy_32:
.text.side_aware_memcpy_32:
        /* <DEDUP_REMOVED lines=9> */
.L_x_8:
[----:B------:R-:W0:Y:S01]  /*0090*/  S2R R2, SR_TID.Y ;  /* 0x0000000000027919 */ /* 0x000e220000002200 */
[----:B------:R-:W1:Y:S01]  /*00a0*/  LDC R28, c[0x0][0x390] ;  /* 0x0000e400ff1c7b82 */ /* 0x000e620000000800 */
[----:B------:R-:W2:Y:S01]  /*00b0*/  LDCU.64 UR4, c[0x0][0x358] ;  /* 0x00006b00ff0477ac */ /* 0x000ea20008000a00 */
[----:B------:R-:W-:Y:S01]  /*00c0*/  BSSY.RECONVERGENT B0, `(.L_x_9) ;  /* 0x000003f000007945 */ /* 0x000fe20003800200 */
[----:B------:R-:W3:Y:S01]  /*00d0*/  S2R R31, SR_TID.X ;  /* 0x00000000001f7919 */ /* 0x000ee20000002100 */
[----:B------:R-:W4:Y:S01]  /*00e0*/  LDCU UR6, c[0x0][0x39c] ;  /* 0x00007380ff0677ac */ /* 0x000f220008000800 */
[----:B------:R-:W0:Y:S01]  /*00f0*/  LDCU.128 UR8, c[0x0][0x380] ;  /* 0x00007000ff0877ac */ /* 0x000e220008000c00 */
[----:B-1----:R-:W-:Y:S01]  /*0100*/  SHF.R.U32.HI R29, RZ, 0xf, R28 ;  /* 0x0000000fff1d7819 */ /* 0x002fe2000001161c */
[----:B0-----:R-:W-:Y:S01]  /*0110*/  IMAD R30, R27, 0x4, R2 ;  /* 0x000000041b1e7824 */ /* 0x001fe200078e0202 */
[----:B------:R-:W-:Y:S01]  /*0120*/  ISETP.NE.AND P0, PT, R2, RZ, PT ;  /* 0x000000ff0200720c */ /* 0x000fe20003f05270 */
[----:B---3--:R-:W-:-:S03]  /*0130*/  IMAD.SHL.U32 R31, R31, 0x10, RZ ;  /* 0x000000101f1f7824 */ /* 0x008fc600078e00ff */
[----:B------:R-:W-:-:S13]  /*0140*/  ISETP.GE.U32.AND P1, PT, R30, R29, PT ;  /* 0x0000001d1e00720c */ /* 0x000fda0003f26070 */
[----:B--2-4-:R-:W-:Y:S05]  /*0150*/  @P1 BRA `(.L_x_10) ;  /* 0x0000000000d41947 */ /* 0x014fea0003800000 */
[----:B------:R-:W-:-:S05]  /*0160*/  IMAD.SHL.U32 R2, R30, 0x8000, RZ ;  /* 0x000080001e027824 */ /* 0x000fca00078e00ff */
[----:B------:R-:W-:-:S07]  /*0170*/  LOP3.LUT R33, R2, R31, RZ, 0xfc, !PT ;  /* 0x0000001f02217212 */ /* 0x000fce00078efcff */
.L_x_11:
[----:B0-----:R-:W-:-:S04]  /*0180*/  VIADD R2, R33, UR10 ;  /* 0x0000000a21027c36 */ /* 0x001fc80008000000 */
[C---:B------:R-:W-:Y:S01]  /*0190*/  VIADD R4, R2.reuse, 0x2000 ;  /* 0x0000200002047836 */ /* 0x040fe20000000000 */
[C---:B------:R-:W-:Y:S01]  /*01a0*/  LOP3.LUT R3, R2.reuse, UR6, RZ, 0xc0, !PT ;  /* 0x0000000602037c12 */ /* 0x040fe2000f8ec0ff */
[C---:B------:R-:W-:Y:S02]  /*01b0*/  VIADD R6, R2.reuse, 0x4000 ;  /* 0x0000400002067836 */ /* 0x040fe40000000000 */
[----:B------:R-:W-:Y:S01]  /*01c0*/  VIADD R2, R2, 0x6000 ;  /* 0x0000600002027836 */ /* 0x000fe20000000000 */
[----:B------:R-:W-:Y:S02]  /*01d0*/  LOP3.LUT R4, R4, UR6, RZ, 0xc0, !PT ;  /* 0x0000000604047c12 */ /* 0x000fe4000f8ec0ff */
[----:B------:R-:W-:Y:S01]  /*01e0*/  LOP3.LUT R7, R6, UR6, RZ, 0xc0, !PT ;  /* 0x0000000606077c12 */ /* 0x000fe2000f8ec0ff */
[----:B------:R-:W0:Y:S01]  /*01f0*/  POPC R3, R3 ;  /* 0x0000000300037309 */ /* 0x000e220000000000 */
[----:B------:R-:W-:-:S07]  /*0200*/  LOP3.LUT R9, R2, UR6, RZ, 0xc0, !PT ;  /* 0x0000000602097c12 */ /* 0x000fce000f8ec0ff */
[----:B------:R-:W1:Y:S01]  /*0210*/  POPC R5, R4 ;  /* 0x0000000400057309 */ /* 0x000e620000000000 */
[----:B0-----:R-:W-:-:S07]  /*0220*/  LOP3.LUT R2, R0, 0x1, R3, 0x48, !PT ;  /* 0x0000000100027812 */ /* 0x001fce00078e4803 */
[----:B------:R-:W0:Y:S01]  /*0230*/  POPC R7, R7 ;  /* 0x0000000700077309 */ /* 0x000e220000000000 */
[----:B------:R-:W-:Y:S01]  /*0240*/  IMAD R2, R2, 0x1000, R33 ;  /* 0x0000100002027824 */ /* 0x000fe200078e0221 */
[----:B-1----:R-:W-:-:S06]  /*0250*/  LOP3.LUT R6, R0, 0x1, R5, 0x48, !PT ;  /* 0x0000000100067812 */ /* 0x002fcc00078e4805 */
[----:B------:R-:W1:Y:S01]  /*0260*/  POPC R9, R9 ;  /* 0x0000000900097309 */ /* 0x000e620000000000 */
[----:B------:R-:W-:Y:S01]  /*0270*/  IADD3 R4, P1, PT, R2, UR10, RZ ;  /* 0x0000000a02047c10 */ /* 0x000fe2000ff3e0ff */
[----:B------:R-:W-:-:S04]  /*0280*/  IMAD R6, R6, 0x1000, R33 ;  /* 0x0000100006067824 */ /* 0x000fc800078e0221 */
[----:B------:R-:W-:Y:S01]  /*0290*/  IMAD.X R5, RZ, RZ, UR11, P1 ;  /* 0x0000000bff057e24 */ /* 0x000fe200088e06ff */
[----:B0-----:R-:W-:Y:S01]  /*02a0*/  LOP3.LUT R8, R0, 0x1, R7, 0x48, !PT ;  /* 0x0000000100087812 */ /* 0x001fe200078e4807 */
[----:B------:R-:W-:-:S04]  /*02b0*/  VIADD R20, R6, 0x2000 ;  /* 0x0000200006147836 */ /* 0x000fc80000000000 */
[----:B------:R-:W-:Y:S01]  /*02c0*/  IMAD R8, R8, 0x1000, R33 ;  /* 0x0000100008087824 */ /* 0x000fe200078e0221 */
[----:B------:R-:W2:Y:S01]  /*02d0*/  LDG.E.128 R4, desc[UR4][R4.64] ;  /* 0x0000000404047981 */ /* 0x000ea2000c1e1d00 */
[----:B-1----:R-:W-:Y:S02]  /*02e0*/  LOP3.LUT R10, R0, 0x1, R9, 0x48, !PT ;  /* 0x00000001000a7812 */ /* 0x002fe400078e4809 */
[----:B------:R-:W-:Y:S01]  /*02f0*/  VIADD R22, R8, 0x4000 ;  /* 0x0000400008167836 */ /* 0x000fe20000000000 */
[----:B------:R-:W-:Y:S02]  /*0300*/  IADD3 R8, P1, PT, R20, UR10, RZ ;  /* 0x0000000a14087c10 */ /* 0x000fe4000ff3e0ff */
[----:B------:R-:W-:Y:S02]  /*0310*/  IMAD R10, R10, 0x1000, R33 ;  /* 0x000010000a0a7824 */ /* 0x000fe400078e0221 */
[----:B------:R-:W-:Y:S01]  /*0320*/  IADD3 R12, P2, PT, R22, UR10, RZ ;  /* 0x0000000a160c7c10 */ /* 0x000fe2000ff5e0ff */
[----:B------:R-:W-:-:S02]  /*0330*/  IMAD.X R9, RZ, RZ, UR11, P1 ;  /* 0x0000000bff097e24 */ /* 0x000fc400088e06ff */
[----:B------:R-:W-:Y:S02]  /*0340*/  VIADD R24, R10, 0x6000 ;  /* 0x000060000a187836 */ /* 0x000fe40000000000 */
[----:B------:R-:W-:Y:S02]  /*0350*/  IMAD.X R13, RZ, RZ, UR11, P2 ;  /* 0x0000000bff0d7e24 */ /* 0x000fe400090e06ff */
[----:B------:R-:W3:Y:S01]  /*0360*/  LDG.E.128 R8, desc[UR4][R8.64] ;  /* 0x0000000408087981 */ /* 0x000ee2000c1e1d00 */
[----:B------:R-:W-:-:S03]  /*0370*/  IADD3 R16, P3, PT, R24, UR10, RZ ;  /* 0x0000000a18107c10 */ /* 0x000fc6000ff7e0ff */
[----:B------:R-:W4:Y:S02]  /*0380*/  LDG.E.128 R12, desc[UR4][R12.64] ;  /* 0x000000040c0c7981 */ /* 0x000f24000c1e1d00 */
[----:B------:R-:W-:-:S06]  /*0390*/  IMAD.X R17, RZ, RZ, UR11, P3 ;  /* 0x0000000bff117e24 */ /* 0x000fcc00098e06ff */
[----:B------:R-:W5:Y:S01]  /*03a0*/  LDG.E.128 R16, desc[UR4][R16.64] ;  /* 0x0000000410107981 */ /* 0x000f62000c1e1d00 */
[----:B------:R-:W-:Y:S02]  /*03b0*/  IADD3 R2, P1, PT, R2, UR8, RZ ;  /* 0x0000000802027c10 */ /* 0x000fe4000ff3e0ff */
[----:B------:R-:W-:-:S03]  /*03c0*/  IADD3 R22, P2, PT, R22, UR8, RZ ;  /* 0x0000000816167c10 */ /* 0x000fc6000ff5e0ff */
[----:B------:R-:W-:Y:S01]  /*03d0*/  IMAD.X R3, RZ, RZ, UR9, P1 ;  /* 0x00000009ff037e24 */ /* 0x000fe200088e06ff */
[----:B------:R-:W-:Y:S02]  /*03e0*/  IADD3 R20, P1, PT, R20, UR8, RZ ;  /* 0x0000000814147c10 */ /* 0x000fe4000ff3e0ff */
[----:B------:R-:W-:Y:S01]  /*03f0*/  IADD3 R24, P3, PT, R24, UR8, RZ ;  /* 0x0000000818187c10 */ /* 0x000fe2000ff7e0ff */
[----:B------:R-:W-:Y:S02]  /*0400*/  IMAD.X R23, RZ, RZ, UR9, P2 ;  /* 0x00000009ff177e24 */ /* 0x000fe400090e06ff */
[----:B------:R-:W-:Y:S02]  /*0410*/  IMAD.X R21, RZ, RZ, UR9, P1 ;  /* 0x00000009ff157e24 */ /* 0x000fe400088e06ff */
[----:B------:R-:W-:Y:S02]  /*0420*/  IMAD.X R25, RZ, RZ, UR9, P3 ;  /* 0x00000009ff197e24 */ /* 0x000fe400098e06ff */
[----:B------:R-:W-:-:S05]  /*0430*/  IMAD R30, R26, 0x4, R30 ;  /* 0x000000041a1e7824 */ /* 0x000fca00078e021e */
[----:B------:R-:W-:Y:S01]  /*0440*/  ISETP.GE.U32.AND P1, PT, R30, R29, PT ;  /* 0x0000001d1e00720c */ /* 0x000fe20003f26070 */
[----:B------:R-:W-:Y:S01]  /*0450*/  IMAD R33, R26, 0x20000, R33 ;  /* 0x000200001a217824 */ /* 0x000fe200078e0221 */
[----:B--2---:R0:W-:Y:S04]  /*0460*/  STG.E.128 desc[UR4][R2.64], R4 ;  /* 0x0000000402007986 */ /* 0x0041e8000c101d04 */
[----:B---3--:R0:W-:Y:S04]  /*0470*/  STG.E.128 desc[UR4][R20.64], R8 ;  /* 0x0000000814007986 */ /* 0x0081e8000c101d04 */
[----:B----4-:R0:W-:Y:S04]  /*0480*/  STG.E.128 desc[UR4][R22.64], R12 ;  /* 0x0000000c16007986 */ /* 0x0101e8000c101d04 */
[----:B-----5:R0:W-:Y:S01]  /*0490*/  STG.E.128 desc[UR4][R24.64], R16 ;  /* 0x0000001018007986 */ /* 0x0201e2000c101d04 */
[----:B------:R-:W-:Y:S05]  /*04a0*/  @!P1 BRA `(.L_x_11) ;  /* 0xfffffffc00349947 */ /* 0x000fea000383ffff */
.L_x_10:
[----:B------:R-:W-:Y:S05]  /*04b0*/  BSYNC.RECONVERGENT B0 ;  /* 0x0000000000007941 */ /* 0x000fea0003800200 */
.L_x_9:
[----:B------:R-:W-:Y:S05]  /*04c0*/  @P0 EXIT ;  /* 0x000000000000094d */ /* 0x000fea0003800000 */
[----:B------:R-:W-:-:S05]  /*04d0*/  IMAD R29, R29, 0x4, R26 ;  /* 0x000000041d1d7824 */ /* 0x000fca00078e021a */
[----:B0-----:R-:W-:-:S04]  /*04e0*/  LEA.HI R2, R28, -R29, RZ, 0x13 ;  /* 0x8000001d1c027211 */ /* 0x001fc800078f98ff */
[----:B------:R-:W-:-:S04]  /*04f0*/  IADD3 R2, PT, PT, R2, 0x1, R27 ;  /* 0x0000000102027810 */ /* 0x000fc80007ffe01b */
[----:B------:R-:W-:-:S13]  /*0500*/  ISETP.GE.AND P0, PT, R2, RZ, PT ;  /* 0x000000ff0200720c */ /* 0x000fda0003f06270 */
[----:B------:R-:W-:Y:S05]  /*0510*/  @!P0 EXIT ;  /* 0x000000000000894d */ /* 0x000fea0003800000 */
[----:B------:R-:W0:Y:S01]  /*0520*/  LDCU UR6, c[0x0][0x388] ;  /* 0x00007100ff0677ac */ /* 0x000e220008000800 */
[--C-:B------:R-:W-:Y:S02]  /*0530*/  LOP3.LUT R31, R31, 0xffff8000, R28.reuse, 0xf8, !PT ;  /* 0xffff80001f1f7812 */ /* 0x100fe400078ef81c */
[----:B------:R-:W-:Y:S01]  /*0540*/  SHF.R.U32.HI R28, RZ, 0x4, R28 ;  /* 0x00000004ff1c7819 */ /* 0x000fe2000001161c */
[----:B------:R-:W1:Y:S02]  /*0550*/  LDCU UR7, c[0x0][0x39c] ;  /* 0x00007380ff0777ac */ /* 0x000e640008000800 */
[----:B------:R-:W-:-:S04]  /*0560*/  IMAD R31, R2, 0x2000, R31 ;  /* 0x00002000021f7824 */ /* 0x000fc800078e021f */
[----:B0-----:R-:W-:-:S05]  /*0570*/  VIADD R2, R31, UR6 ;  /* 0x000000061f027c36 */ /* 0x001fca0008000000 */
[----:B-1----:R-:W-:-:S04]  /*0580*/  LOP3.LUT R2, R2, UR7, RZ, 0xc0, !PT ;  /* 0x0000000702027c12 */ /* 0x002fc8000f8ec0ff */
[----:B------:R-:W0:Y:S02]  /*0590*/  POPC R3, R2 ;  /* 0x0000000200037309 */ /* 0x000e240000000000 */
[----:B0-----:R-:W-:-:S05]  /*05a0*/  LOP3.LUT R0, R0, 0x1, R3, 0x48, !PT ;  /* 0x0000000100007812 */ /* 0x001fca00078e4803 */
[----:B------:R-:W-:-:S05]  /*05b0*/  IMAD R0, R0, 0x1000, R31 ;  /* 0x0000100000007824 */ /* 0x000fca00078e021f */
[----:B------:R-:W-:-:S04]  /*05c0*/  SHF.R.U32.HI R7, RZ, 0x4, R0 ;  /* 0x00000004ff077819 */ /* 0x000fc80000011600 */
[----:B------:R-:W-:-:S13]  /*05d0*/  ISETP.GE.U32.AND P0, PT, R7, R28, PT ;  /* 0x0000001c0700720c */ /* 0x000fda0003f06070 */
[----:B------:R-:W-:Y:S05]  /*05e0*/  @P0 EXIT ;  /* 0x000000000000094d */ /* 0x000fea0003800000 */
[----:B------:R-:W0:Y:S08]  /*05f0*/  LDC.64 R4, c[0x0][0x388] ;  /* 0x0000e200ff047b82 */ /* 0x000e300000000a00 */
[----:B------:R-:W1:Y:S01]  /*0600*/  LDC.64 R2, c[0x0][0x380] ;  /* 0x0000e000ff027b82 */ /* 0x000e620000000a00 */
[----:B0-----:R-:W-:-:S05]  /*0610*/  IMAD.WIDE.U32 R4, R7, 0x10, R4 ;  /* 0x0000001007047825 */ /* 0x001fca00078e0004 */
[----:B------:R-:W2:Y:S01]  /*0620*/  LDG.E.128 R8, desc[UR4][R4.64] ;  /* 0x0000000404087981 */ /* 0x000ea2000c1e1d00 */
[----:B-1----:R-:W-:-:S05]  /*0630*/  IMAD.WIDE.U32 R2, R7, 0x10, R2 ;  /* 0x0000001007027825 */ /* 0x002fca00078e0002 */
[----:B--2---:R-:W-:Y:S01]  /*0640*/  STG.E.128 desc[UR4][R2.64], R8 ;  /* 0x0000000802007986 */ /* 0x004fe2000c101d04 */
[----:B------:R-:W-:Y:S05]  /*0650*/  EXIT ;  /* 0x000000000000794d */ /* 0x000fea0003800000 */
.L_x_12:
        /* <DEDUP_REMOVED lines=10> */
.L_x_14:


//--------------------- .nv.shared.reserved.0     --------------------------
	.section	.nv.shared.reserved.0,"aw",@nobits
	.weak		__nv_reservedSMEM_offset_0_alias
	.size		__nv_reservedSMEM_offset_0_alias, 0, 64
	.other		__nv_reservedSMEM_offset_0_alias,@"STO_CUDA_RESERVED_SHARED STV_DEFAULT"
__nv_reservedSMEM_offset_0_alias:
	.zero		0
	.zero		64


//--------------------- .nv.constant0.side_aware_memcpy_64 --------------------------
	.section	.nv.constant0.side_aware_memcpy_64,"a",@progbits
	.sectionflags	@""
	.align	4
.nv.constant0.side_aware_memcpy_64:
	.zero		1136


//--------------------- .nv.constant0.side_aware_memcpy_32 --------------------------
	.section	.nv.constant0.side_aware_memcpy_32,"a",@progbits
	.sectionflags	@""
	.align	4
.nv.constant0.side_aware_memcpy_32:
	.zero		1132


//--------------------- SYMBOLS --------------------------

	.type		.nv.reservedSmem.offset0,@object
	.size		.nv.reservedSmem.offset0,0x4
